//
// Generated by NVIDIA NVVM Compiler
//
// Compiler Build ID: CL-36424714
// Cuda compilation tools, release 13.0, V13.0.88
// Based on NVVM 20.0.0
//

.version 9.0
.target sm_100
.address_size 64

	// .globl	_Z21overlap_ab_cgf_kernelPdS_S_S_S_S_iijjddd

.visible .entry _Z21overlap_ab_cgf_kernelPdS_S_S_S_S_iijjddd(
	.param .u64 .ptr .align 1 _Z21overlap_ab_cgf_kernelPdS_S_S_S_S_iijjddd_param_0,
	.param .u64 .ptr .align 1 _Z21overlap_ab_cgf_kernelPdS_S_S_S_S_iijjddd_param_1,
	.param .u64 .ptr .align 1 _Z21overlap_ab_cgf_kernelPdS_S_S_S_S_iijjddd_param_2,
	.param .u64 .ptr .align 1 _Z21overlap_ab_cgf_kernelPdS_S_S_S_S_iijjddd_param_3,
	.param .u64 .ptr .align 1 _Z21overlap_ab_cgf_kernelPdS_S_S_S_S_iijjddd_param_4,
	.param .u64 .ptr .align 1 _Z21overlap_ab_cgf_kernelPdS_S_S_S_S_iijjddd_param_5,
	.param .u32 _Z21overlap_ab_cgf_kernelPdS_S_S_S_S_iijjddd_param_6,
	.param .u32 _Z21overlap_ab_cgf_kernelPdS_S_S_S_S_iijjddd_param_7,
	.param .u32 _Z21overlap_ab_cgf_kernelPdS_S_S_S_S_iijjddd_param_8,
	.param .u32 _Z21overlap_ab_cgf_kernelPdS_S_S_S_S_iijjddd_param_9,
	.param .f64 _Z21overlap_ab_cgf_kernelPdS_S_S_S_S_iijjddd_param_10,
	.param .f64 _Z21overlap_ab_cgf_kernelPdS_S_S_S_S_iijjddd_param_11,
	.param .f64 _Z21overlap_ab_cgf_kernelPdS_S_S_S_S_iijjddd_param_12
)
{
	.reg .pred 	%p<33>;
	.reg .b32 	%r<189>;
	.reg .b32 	%f<9>;
	.reg .b64 	%rd<129>;
	.reg .b64 	%fd<296>;

	ld.param.u64 	%rd9, [_Z21overlap_ab_cgf_kernelPdS_S_S_S_S_iijjddd_param_0];
	ld.param.u64 	%rd10, [_Z21overlap_ab_cgf_kernelPdS_S_S_S_S_iijjddd_param_1];
	ld.param.u64 	%rd11, [_Z21overlap_ab_cgf_kernelPdS_S_S_S_S_iijjddd_param_2];
	ld.param.u64 	%rd8, [_Z21overlap_ab_cgf_kernelPdS_S_S_S_S_iijjddd_param_3];
	ld.param.u64 	%rd12, [_Z21overlap_ab_cgf_kernelPdS_S_S_S_S_iijjddd_param_4];
	ld.param.u64 	%rd13, [_Z21overlap_ab_cgf_kernelPdS_S_S_S_S_iijjddd_param_5];
	ld.param.u32 	%r65, [_Z21overlap_ab_cgf_kernelPdS_S_S_S_S_iijjddd_param_6];
	ld.param.u32 	%r66, [_Z21overlap_ab_cgf_kernelPdS_S_S_S_S_iijjddd_param_7];
	ld.param.u32 	%r67, [_Z21overlap_ab_cgf_kernelPdS_S_S_S_S_iijjddd_param_8];
	ld.param.u32 	%r68, [_Z21overlap_ab_cgf_kernelPdS_S_S_S_S_iijjddd_param_9];
	ld.param.f64 	%fd32, [_Z21overlap_ab_cgf_kernelPdS_S_S_S_S_iijjddd_param_10];
	ld.param.f64 	%fd33, [_Z21overlap_ab_cgf_kernelPdS_S_S_S_S_iijjddd_param_11];
	ld.param.f64 	%fd34, [_Z21overlap_ab_cgf_kernelPdS_S_S_S_S_iijjddd_param_12];
	cvta.to.global.u64 	%rd1, %rd9;
	cvta.to.global.u64 	%rd2, %rd11;
	cvta.to.global.u64 	%rd3, %rd10;
	cvta.to.global.u64 	%rd4, %rd13;
	cvta.to.global.u64 	%rd5, %rd12;
	mov.u32 	%r1, %tid.x;
	mov.u32 	%r2, %tid.y;
	mov.u32 	%r3, %ntid.x;
	mov.u32 	%r4, %ntid.y;
	or.b32  	%r69, %r66, %r65;
	setp.ne.s32 	%p1, %r69, 0;
	@%p1 bra 	$L__BB0_5;
	mul.wide.u32 	%rd32, %r1, 8;
	add.s64 	%rd33, %rd5, %rd32;
	ld.global.f64 	%fd168, [%rd33];
	mul.wide.u32 	%rd34, %r2, 8;
	add.s64 	%rd35, %rd4, %rd34;
	ld.global.f64 	%fd169, [%rd35];
	mul.f64 	%fd170, %fd33, %fd33;
	fma.rn.f64 	%fd171, %fd32, %fd32, %fd170;
	fma.rn.f64 	%fd172, %fd34, %fd34, %fd171;
	sqrt.rn.f64 	%fd173, %fd172;
	add.f64 	%fd174, %fd168, %fd169;
	rcp.rn.f64 	%fd175, %fd174;
	mul.f64 	%fd1, %fd175, 0d400921FB54442D18;
	mul.f64 	%fd176, %fd169, %fd175;
	neg.f64 	%fd177, %fd168;
	mul.f64 	%fd178, %fd176, %fd177;
	mul.f64 	%fd179, %fd173, %fd178;
	mul.f64 	%fd2, %fd173, %fd179;
	fma.rn.f64 	%fd180, %fd2, 0d3FF71547652B82FE, 0d4338000000000000;
	{
	.reg .b32 %temp; 
	mov.b64 	{%r5, %temp}, %fd180;
	}
	mov.f64 	%fd181, 0dC338000000000000;
	add.rn.f64 	%fd182, %fd180, %fd181;
	fma.rn.f64 	%fd183, %fd182, 0dBFE62E42FEFA39EF, %fd2;
	fma.rn.f64 	%fd184, %fd182, 0dBC7ABC9E3B39803F, %fd183;
	fma.rn.f64 	%fd185, %fd184, 0d3E5ADE1569CE2BDF, 0d3E928AF3FCA213EA;
	fma.rn.f64 	%fd186, %fd185, %fd184, 0d3EC71DEE62401315;
	fma.rn.f64 	%fd187, %fd186, %fd184, 0d3EFA01997C89EB71;
	fma.rn.f64 	%fd188, %fd187, %fd184, 0d3F2A01A014761F65;
	fma.rn.f64 	%fd189, %fd188, %fd184, 0d3F56C16C1852B7AF;
	fma.rn.f64 	%fd190, %fd189, %fd184, 0d3F81111111122322;
	fma.rn.f64 	%fd191, %fd190, %fd184, 0d3FA55555555502A1;
	fma.rn.f64 	%fd192, %fd191, %fd184, 0d3FC5555555555511;
	fma.rn.f64 	%fd193, %fd192, %fd184, 0d3FE000000000000B;
	fma.rn.f64 	%fd194, %fd193, %fd184, 0d3FF0000000000000;
	fma.rn.f64 	%fd195, %fd194, %fd184, 0d3FF0000000000000;
	{
	.reg .b32 %temp; 
	mov.b64 	{%r6, %temp}, %fd195;
	}
	{
	.reg .b32 %temp; 
	mov.b64 	{%temp, %r7}, %fd195;
	}
	shl.b32 	%r115, %r5, 20;
	add.s32 	%r116, %r115, %r7;
	mov.b64 	%fd292, {%r6, %r116};
	{
	.reg .b32 %temp; 
	mov.b64 	{%temp, %r117}, %fd2;
	}
	mov.b32 	%f8, %r117;
	abs.f32 	%f1, %f8;
	setp.lt.f32 	%p20, %f1, 0f4086232B;
	@%p20 bra 	$L__BB0_4;
	setp.lt.f64 	%p21, %fd2, 0d0000000000000000;
	add.f64 	%fd196, %fd2, 0d7FF0000000000000;
	selp.f64 	%fd292, 0d0000000000000000, %fd196, %p21;
	setp.geu.f32 	%p22, %f1, 0f40874800;
	@%p22 bra 	$L__BB0_4;
	shr.u32 	%r118, %r5, 31;
	add.s32 	%r119, %r5, %r118;
	shr.s32 	%r120, %r119, 1;
	shl.b32 	%r121, %r120, 20;
	add.s32 	%r122, %r7, %r121;
	mov.b64 	%fd197, {%r6, %r122};
	sub.s32 	%r123, %r5, %r120;
	shl.b32 	%r124, %r123, 20;
	add.s32 	%r125, %r124, 1072693248;
	mov.b32 	%r126, 0;
	mov.b64 	%fd198, {%r126, %r125};
	mul.f64 	%fd292, %fd198, %fd197;
$L__BB0_4:
	sqrt.rn.f64 	%fd199, %fd1;
	mul.f64 	%fd200, %fd1, %fd199;
	mul.f64 	%fd201, %fd200, %fd292;
	mad.lo.s32 	%r127, %r1, %r4, %r2;
	mul.lo.s32 	%r128, %r67, %r127;
	mul.lo.s32 	%r129, %r128, %r68;
	mul.wide.u32 	%rd36, %r129, 8;
	add.s64 	%rd37, %rd3, %rd36;
	st.global.f64 	[%rd37], %fd201;
	bra.uni 	$L__BB0_20;
$L__BB0_5:
	setp.ne.s32 	%p2, %r65, 0;
	setp.ne.s32 	%p3, %r66, 1;
	or.pred  	%p4, %p2, %p3;
	@%p4 bra 	$L__BB0_10;
	mul.wide.u32 	%rd26, %r1, 8;
	add.s64 	%rd27, %rd5, %rd26;
	ld.global.f64 	%fd129, [%rd27];
	mul.wide.u32 	%rd28, %r2, 8;
	add.s64 	%rd29, %rd4, %rd28;
	ld.global.f64 	%fd130, [%rd29];
	mul.f64 	%fd131, %fd33, %fd33;
	fma.rn.f64 	%fd132, %fd32, %fd32, %fd131;
	fma.rn.f64 	%fd133, %fd34, %fd34, %fd132;
	sqrt.rn.f64 	%fd134, %fd133;
	add.f64 	%fd135, %fd129, %fd130;
	rcp.rn.f64 	%fd136, %fd135;
	mul.f64 	%fd137, %fd136, 0d400921FB54442D18;
	mul.f64 	%fd138, %fd137, %fd137;
	mul.f64 	%fd7, %fd137, %fd138;
	mul.f64 	%fd139, %fd130, %fd136;
	add.f64 	%fd140, %fd139, 0dBFF0000000000000;
	mul.f64 	%fd8, %fd32, %fd140;
	mul.f64 	%fd9, %fd33, %fd140;
	mul.f64 	%fd10, %fd34, %fd140;
	neg.f64 	%fd141, %fd129;
	mul.f64 	%fd142, %fd139, %fd141;
	mul.f64 	%fd143, %fd134, %fd142;
	mul.f64 	%fd11, %fd134, %fd143;
	fma.rn.f64 	%fd144, %fd11, 0d3FF71547652B82FE, 0d4338000000000000;
	{
	.reg .b32 %temp; 
	mov.b64 	{%r8, %temp}, %fd144;
	}
	mov.f64 	%fd145, 0dC338000000000000;
	add.rn.f64 	%fd146, %fd144, %fd145;
	fma.rn.f64 	%fd147, %fd146, 0dBFE62E42FEFA39EF, %fd11;
	fma.rn.f64 	%fd148, %fd146, 0dBC7ABC9E3B39803F, %fd147;
	fma.rn.f64 	%fd149, %fd148, 0d3E5ADE1569CE2BDF, 0d3E928AF3FCA213EA;
	fma.rn.f64 	%fd150, %fd149, %fd148, 0d3EC71DEE62401315;
	fma.rn.f64 	%fd151, %fd150, %fd148, 0d3EFA01997C89EB71;
	fma.rn.f64 	%fd152, %fd151, %fd148, 0d3F2A01A014761F65;
	fma.rn.f64 	%fd153, %fd152, %fd148, 0d3F56C16C1852B7AF;
	fma.rn.f64 	%fd154, %fd153, %fd148, 0d3F81111111122322;
	fma.rn.f64 	%fd155, %fd154, %fd148, 0d3FA55555555502A1;
	fma.rn.f64 	%fd156, %fd155, %fd148, 0d3FC5555555555511;
	fma.rn.f64 	%fd157, %fd156, %fd148, 0d3FE000000000000B;
	fma.rn.f64 	%fd158, %fd157, %fd148, 0d3FF0000000000000;
	fma.rn.f64 	%fd159, %fd158, %fd148, 0d3FF0000000000000;
	{
	.reg .b32 %temp; 
	mov.b64 	{%r9, %temp}, %fd159;
	}
	{
	.reg .b32 %temp; 
	mov.b64 	{%temp, %r10}, %fd159;
	}
	shl.b32 	%r100, %r8, 20;
	add.s32 	%r101, %r100, %r10;
	mov.b64 	%fd293, {%r9, %r101};
	{
	.reg .b32 %temp; 
	mov.b64 	{%temp, %r102}, %fd11;
	}
	mov.b32 	%f7, %r102;
	abs.f32 	%f2, %f7;
	setp.lt.f32 	%p17, %f2, 0f4086232B;
	@%p17 bra 	$L__BB0_9;
	setp.lt.f64 	%p18, %fd11, 0d0000000000000000;
	add.f64 	%fd160, %fd11, 0d7FF0000000000000;
	selp.f64 	%fd293, 0d0000000000000000, %fd160, %p18;
	setp.geu.f32 	%p19, %f2, 0f40874800;
	@%p19 bra 	$L__BB0_9;
	shr.u32 	%r103, %r8, 31;
	add.s32 	%r104, %r8, %r103;
	shr.s32 	%r105, %r104, 1;
	shl.b32 	%r106, %r105, 20;
	add.s32 	%r107, %r10, %r106;
	mov.b64 	%fd161, {%r9, %r107};
	sub.s32 	%r108, %r8, %r105;
	shl.b32 	%r109, %r108, 20;
	add.s32 	%r110, %r109, 1072693248;
	mov.b32 	%r111, 0;
	mov.b64 	%fd162, {%r111, %r110};
	mul.f64 	%fd293, %fd162, %fd161;
$L__BB0_9:
	mad.lo.s32 	%r112, %r1, %r4, %r2;
	mul.lo.s32 	%r113, %r67, %r112;
	mul.lo.s32 	%r114, %r113, %r68;
	mul.wide.u32 	%rd30, %r114, 8;
	add.s64 	%rd31, %rd3, %rd30;
	sqrt.rn.f64 	%fd163, %fd7;
	mul.f64 	%fd164, %fd163, %fd293;
	mul.f64 	%fd165, %fd8, %fd164;
	st.global.f64 	[%rd31], %fd165;
	mul.f64 	%fd166, %fd9, %fd164;
	st.global.f64 	[%rd31+8], %fd166;
	mul.f64 	%fd167, %fd10, %fd164;
	st.global.f64 	[%rd31+16], %fd167;
	bra.uni 	$L__BB0_20;
$L__BB0_10:
	setp.ne.s32 	%p5, %r65, 1;
	setp.ne.s32 	%p6, %r66, 0;
	or.pred  	%p7, %p5, %p6;
	@%p7 bra 	$L__BB0_15;
	mul.wide.u32 	%rd20, %r1, 8;
	add.s64 	%rd21, %rd5, %rd20;
	ld.global.f64 	%fd91, [%rd21];
	mul.wide.u32 	%rd22, %r2, 8;
	add.s64 	%rd23, %rd4, %rd22;
	ld.global.f64 	%fd92, [%rd23];
	mul.f64 	%fd93, %fd33, %fd33;
	fma.rn.f64 	%fd94, %fd32, %fd32, %fd93;
	fma.rn.f64 	%fd95, %fd34, %fd34, %fd94;
	sqrt.rn.f64 	%fd96, %fd95;
	add.f64 	%fd97, %fd91, %fd92;
	rcp.rn.f64 	%fd98, %fd97;
	mul.f64 	%fd99, %fd98, 0d400921FB54442D18;
	mul.f64 	%fd100, %fd99, %fd99;
	mul.f64 	%fd16, %fd99, %fd100;
	mul.f64 	%fd101, %fd92, %fd98;
	mul.f64 	%fd17, %fd32, %fd101;
	mul.f64 	%fd18, %fd33, %fd101;
	mul.f64 	%fd19, %fd34, %fd101;
	neg.f64 	%fd102, %fd91;
	mul.f64 	%fd103, %fd101, %fd102;
	mul.f64 	%fd104, %fd96, %fd103;
	mul.f64 	%fd20, %fd96, %fd104;
	fma.rn.f64 	%fd105, %fd20, 0d3FF71547652B82FE, 0d4338000000000000;
	{
	.reg .b32 %temp; 
	mov.b64 	{%r11, %temp}, %fd105;
	}
	mov.f64 	%fd106, 0dC338000000000000;
	add.rn.f64 	%fd107, %fd105, %fd106;
	fma.rn.f64 	%fd108, %fd107, 0dBFE62E42FEFA39EF, %fd20;
	fma.rn.f64 	%fd109, %fd107, 0dBC7ABC9E3B39803F, %fd108;
	fma.rn.f64 	%fd110, %fd109, 0d3E5ADE1569CE2BDF, 0d3E928AF3FCA213EA;
	fma.rn.f64 	%fd111, %fd110, %fd109, 0d3EC71DEE62401315;
	fma.rn.f64 	%fd112, %fd111, %fd109, 0d3EFA01997C89EB71;
	fma.rn.f64 	%fd113, %fd112, %fd109, 0d3F2A01A014761F65;
	fma.rn.f64 	%fd114, %fd113, %fd109, 0d3F56C16C1852B7AF;
	fma.rn.f64 	%fd115, %fd114, %fd109, 0d3F81111111122322;
	fma.rn.f64 	%fd116, %fd115, %fd109, 0d3FA55555555502A1;
	fma.rn.f64 	%fd117, %fd116, %fd109, 0d3FC5555555555511;
	fma.rn.f64 	%fd118, %fd117, %fd109, 0d3FE000000000000B;
	fma.rn.f64 	%fd119, %fd118, %fd109, 0d3FF0000000000000;
	fma.rn.f64 	%fd120, %fd119, %fd109, 0d3FF0000000000000;
	{
	.reg .b32 %temp; 
	mov.b64 	{%r12, %temp}, %fd120;
	}
	{
	.reg .b32 %temp; 
	mov.b64 	{%temp, %r13}, %fd120;
	}
	shl.b32 	%r85, %r11, 20;
	add.s32 	%r86, %r85, %r13;
	mov.b64 	%fd294, {%r12, %r86};
	{
	.reg .b32 %temp; 
	mov.b64 	{%temp, %r87}, %fd20;
	}
	mov.b32 	%f6, %r87;
	abs.f32 	%f3, %f6;
	setp.lt.f32 	%p14, %f3, 0f4086232B;
	@%p14 bra 	$L__BB0_14;
	setp.lt.f64 	%p15, %fd20, 0d0000000000000000;
	add.f64 	%fd121, %fd20, 0d7FF0000000000000;
	selp.f64 	%fd294, 0d0000000000000000, %fd121, %p15;
	setp.geu.f32 	%p16, %f3, 0f40874800;
	@%p16 bra 	$L__BB0_14;
	shr.u32 	%r88, %r11, 31;
	add.s32 	%r89, %r11, %r88;
	shr.s32 	%r90, %r89, 1;
	shl.b32 	%r91, %r90, 20;
	add.s32 	%r92, %r13, %r91;
	mov.b64 	%fd122, {%r12, %r92};
	sub.s32 	%r93, %r11, %r90;
	shl.b32 	%r94, %r93, 20;
	add.s32 	%r95, %r94, 1072693248;
	mov.b32 	%r96, 0;
	mov.b64 	%fd123, {%r96, %r95};
	mul.f64 	%fd294, %fd123, %fd122;
$L__BB0_14:
	mad.lo.s32 	%r97, %r1, %r4, %r2;
	mul.lo.s32 	%r98, %r67, %r97;
	mul.lo.s32 	%r99, %r98, %r68;
	mul.wide.u32 	%rd24, %r99, 8;
	add.s64 	%rd25, %rd3, %rd24;
	sqrt.rn.f64 	%fd124, %fd16;
	mul.f64 	%fd125, %fd124, %fd294;
	mul.f64 	%fd126, %fd17, %fd125;
	st.global.f64 	[%rd25], %fd126;
	mul.f64 	%fd127, %fd18, %fd125;
	st.global.f64 	[%rd25+8], %fd127;
	mul.f64 	%fd128, %fd19, %fd125;
	st.global.f64 	[%rd25+16], %fd128;
	bra.uni 	$L__BB0_20;
$L__BB0_15:
	setp.ne.s32 	%p8, %r65, 1;
	setp.ne.s32 	%p9, %r66, 1;
	or.pred  	%p10, %p8, %p9;
	@%p10 bra 	$L__BB0_20;
	mul.wide.u32 	%rd14, %r1, 8;
	add.s64 	%rd15, %rd5, %rd14;
	ld.global.f64 	%fd35, [%rd15];
	mul.wide.u32 	%rd16, %r2, 8;
	add.s64 	%rd17, %rd4, %rd16;
	ld.global.f64 	%fd36, [%rd17];
	mul.f64 	%fd37, %fd33, %fd33;
	fma.rn.f64 	%fd38, %fd32, %fd32, %fd37;
	fma.rn.f64 	%fd39, %fd34, %fd34, %fd38;
	sqrt.rn.f64 	%fd40, %fd39;
	add.f64 	%fd41, %fd35, %fd36;
	rcp.rn.f64 	%fd25, %fd41;
	mul.f64 	%fd26, %fd36, %fd25;
	neg.f64 	%fd42, %fd35;
	mul.f64 	%fd43, %fd26, %fd42;
	mul.f64 	%fd44, %fd40, %fd43;
	mul.f64 	%fd27, %fd40, %fd44;
	fma.rn.f64 	%fd45, %fd27, 0d3FF71547652B82FE, 0d4338000000000000;
	{
	.reg .b32 %temp; 
	mov.b64 	{%r14, %temp}, %fd45;
	}
	mov.f64 	%fd46, 0dC338000000000000;
	add.rn.f64 	%fd47, %fd45, %fd46;
	fma.rn.f64 	%fd48, %fd47, 0dBFE62E42FEFA39EF, %fd27;
	fma.rn.f64 	%fd49, %fd47, 0dBC7ABC9E3B39803F, %fd48;
	fma.rn.f64 	%fd50, %fd49, 0d3E5ADE1569CE2BDF, 0d3E928AF3FCA213EA;
	fma.rn.f64 	%fd51, %fd50, %fd49, 0d3EC71DEE62401315;
	fma.rn.f64 	%fd52, %fd51, %fd49, 0d3EFA01997C89EB71;
	fma.rn.f64 	%fd53, %fd52, %fd49, 0d3F2A01A014761F65;
	fma.rn.f64 	%fd54, %fd53, %fd49, 0d3F56C16C1852B7AF;
	fma.rn.f64 	%fd55, %fd54, %fd49, 0d3F81111111122322;
	fma.rn.f64 	%fd56, %fd55, %fd49, 0d3FA55555555502A1;
	fma.rn.f64 	%fd57, %fd56, %fd49, 0d3FC5555555555511;
	fma.rn.f64 	%fd58, %fd57, %fd49, 0d3FE000000000000B;
	fma.rn.f64 	%fd59, %fd58, %fd49, 0d3FF0000000000000;
	fma.rn.f64 	%fd60, %fd59, %fd49, 0d3FF0000000000000;
	{
	.reg .b32 %temp; 
	mov.b64 	{%r15, %temp}, %fd60;
	}
	{
	.reg .b32 %temp; 
	mov.b64 	{%temp, %r16}, %fd60;
	}
	shl.b32 	%r70, %r14, 20;
	add.s32 	%r71, %r70, %r16;
	mov.b64 	%fd295, {%r15, %r71};
	{
	.reg .b32 %temp; 
	mov.b64 	{%temp, %r72}, %fd27;
	}
	mov.b32 	%f5, %r72;
	abs.f32 	%f4, %f5;
	setp.lt.f32 	%p11, %f4, 0f4086232B;
	@%p11 bra 	$L__BB0_19;
	setp.lt.f64 	%p12, %fd27, 0d0000000000000000;
	add.f64 	%fd61, %fd27, 0d7FF0000000000000;
	selp.f64 	%fd295, 0d0000000000000000, %fd61, %p12;
	setp.geu.f32 	%p13, %f4, 0f40874800;
	@%p13 bra 	$L__BB0_19;
	shr.u32 	%r73, %r14, 31;
	add.s32 	%r74, %r14, %r73;
	shr.s32 	%r75, %r74, 1;
	shl.b32 	%r76, %r75, 20;
	add.s32 	%r77, %r16, %r76;
	mov.b64 	%fd62, {%r15, %r77};
	sub.s32 	%r78, %r14, %r75;
	shl.b32 	%r79, %r78, 20;
	add.s32 	%r80, %r79, 1072693248;
	mov.b32 	%r81, 0;
	mov.b64 	%fd63, {%r81, %r80};
	mul.f64 	%fd295, %fd63, %fd62;
$L__BB0_19:
	mad.lo.s32 	%r82, %r1, %r4, %r2;
	mul.lo.s32 	%r83, %r67, %r82;
	mul.lo.s32 	%r84, %r83, %r68;
	mul.wide.u32 	%rd18, %r84, 8;
	add.s64 	%rd19, %rd3, %rd18;
	mul.f64 	%fd64, %fd25, 0d400921FB54442D18;
	mul.f64 	%fd65, %fd32, %fd26;
	mul.f64 	%fd66, %fd33, %fd26;
	mul.f64 	%fd67, %fd34, %fd26;
	sub.f64 	%fd68, %fd65, %fd32;
	sub.f64 	%fd69, %fd66, %fd33;
	sub.f64 	%fd70, %fd67, %fd34;
	mul.f64 	%fd71, %fd64, %fd64;
	mul.f64 	%fd72, %fd64, %fd71;
	sqrt.rn.f64 	%fd73, %fd72;
	mul.f64 	%fd74, %fd73, %fd295;
	mul.f64 	%fd75, %fd65, %fd74;
	mul.f64 	%fd76, %fd68, %fd75;
	mul.f64 	%fd77, %fd25, 0d3FE0000000000000;
	fma.rn.f64 	%fd78, %fd77, %fd74, %fd76;
	st.global.f64 	[%rd19], %fd78;
	mul.f64 	%fd79, %fd69, %fd75;
	st.global.f64 	[%rd19+8], %fd79;
	mul.f64 	%fd80, %fd70, %fd75;
	st.global.f64 	[%rd19+16], %fd80;
	mul.f64 	%fd81, %fd66, %fd74;
	mul.f64 	%fd82, %fd68, %fd81;
	st.global.f64 	[%rd19+24], %fd82;
	mul.f64 	%fd83, %fd69, %fd81;
	fma.rn.f64 	%fd84, %fd77, %fd74, %fd83;
	st.global.f64 	[%rd19+32], %fd84;
	mul.f64 	%fd85, %fd70, %fd81;
	st.global.f64 	[%rd19+40], %fd85;
	mul.f64 	%fd86, %fd67, %fd74;
	mul.f64 	%fd87, %fd68, %fd86;
	st.global.f64 	[%rd19+48], %fd87;
	mul.f64 	%fd88, %fd69, %fd86;
	st.global.f64 	[%rd19+56], %fd88;
	mul.f64 	%fd89, %fd70, %fd86;
	fma.rn.f64 	%fd90, %fd77, %fd74, %fd89;
	st.global.f64 	[%rd19+64], %fd90;
$L__BB0_20:
	setp.eq.s32 	%p23, %r68, 0;
	@%p23 bra 	$L__BB0_35;
	setp.eq.s32 	%p24, %r67, 0;
	@%p24 bra 	$L__BB0_35;
	mad.lo.s32 	%r131, %r1, %r4, %r2;
	and.b32  	%r17, %r67, 7;
	and.b32  	%r18, %r67, 3;
	and.b32  	%r19, %r67, -8;
	and.b32  	%r20, %r67, 1;
	neg.s32 	%r21, %r19;
	shl.b32 	%r22, %r3, 3;
	shl.b32 	%r132, %r3, 1;
	add.s32 	%r23, %r1, %r132;
	mad.lo.s32 	%r24, %r3, 3, %r1;
	shl.b32 	%r133, %r3, 2;
	add.s32 	%r25, %r1, %r133;
	mad.lo.s32 	%r26, %r3, 6, %r1;
	mad.lo.s32 	%r27, %r3, 7, %r1;
	mul.lo.s32 	%r28, %r68, %r131;
	cvta.to.global.u64 	%rd6, %rd8;
	mul.lo.s32 	%r134, %r67, %r131;
	mul.lo.s32 	%r29, %r134, %r68;
	mov.b32 	%r174, 0;
$L__BB0_23:
	setp.lt.u32 	%p25, %r67, 8;
	mul.lo.s32 	%r31, %r174, %r67;
	add.s32 	%r32, %r31, %r29;
	mad.lo.s32 	%r136, %r174, %r4, %r2;
	mul.wide.u32 	%rd38, %r136, 8;
	add.s64 	%rd7, %rd6, %rd38;
	mov.b32 	%r187, 0;
	@%p25 bra 	$L__BB0_26;
	mad.lo.s32 	%r179, %r3, 5, %r1;
	add.s32 	%r183, %r1, %r3;
	add.s32 	%r184, %r31, 3;
	add.s32 	%r137, %r28, %r174;
	mad.lo.s32 	%r175, %r67, %r137, 3;
	mov.u32 	%r176, %r1;
	mov.u32 	%r177, %r27;
	mov.u32 	%r178, %r26;
	mov.u32 	%r180, %r25;
	mov.u32 	%r181, %r24;
	mov.u32 	%r182, %r23;
	mov.u32 	%r185, %r21;
$L__BB0_25:
	.pragma "nounroll";
	add.s32 	%r138, %r175, -3;
	mul.wide.u32 	%rd39, %r138, 8;
	add.s64 	%rd40, %rd3, %rd39;
	ld.global.f64 	%fd202, [%rd40];
	mul.wide.u32 	%rd41, %r176, 8;
	add.s64 	%rd42, %rd2, %rd41;
	ld.global.f64 	%fd203, [%rd42];
	mul.f64 	%fd204, %fd202, %fd203;
	ld.global.f64 	%fd205, [%rd7];
	mul.f64 	%fd206, %fd204, %fd205;
	add.s32 	%r139, %r184, -3;
	mul.wide.u32 	%rd43, %r139, 8;
	add.s64 	%rd44, %rd1, %rd43;
	atom.global.cta.add.f64 	%fd207, [%rd44], %fd206;
	add.s32 	%r140, %r175, -2;
	mul.wide.u32 	%rd45, %r140, 8;
	add.s64 	%rd46, %rd3, %rd45;
	ld.global.f64 	%fd208, [%rd46];
	mul.wide.u32 	%rd47, %r183, 8;
	add.s64 	%rd48, %rd2, %rd47;
	ld.global.f64 	%fd209, [%rd48];
	mul.f64 	%fd210, %fd208, %fd209;
	ld.global.f64 	%fd211, [%rd7];
	mul.f64 	%fd212, %fd210, %fd211;
	add.s32 	%r141, %r184, -2;
	mul.wide.u32 	%rd49, %r141, 8;
	add.s64 	%rd50, %rd1, %rd49;
	atom.global.cta.add.f64 	%fd213, [%rd50], %fd212;
	add.s32 	%r142, %r175, -1;
	mul.wide.u32 	%rd51, %r142, 8;
	add.s64 	%rd52, %rd3, %rd51;
	ld.global.f64 	%fd214, [%rd52];
	mul.wide.u32 	%rd53, %r182, 8;
	add.s64 	%rd54, %rd2, %rd53;
	ld.global.f64 	%fd215, [%rd54];
	mul.f64 	%fd216, %fd214, %fd215;
	ld.global.f64 	%fd217, [%rd7];
	mul.f64 	%fd218, %fd216, %fd217;
	add.s32 	%r143, %r184, -1;
	mul.wide.u32 	%rd55, %r143, 8;
	add.s64 	%rd56, %rd1, %rd55;
	atom.global.cta.add.f64 	%fd219, [%rd56], %fd218;
	add.s32 	%r144, %r175, 4;
	mul.wide.u32 	%rd57, %r175, 8;
	add.s64 	%rd58, %rd3, %rd57;
	ld.global.f64 	%fd220, [%rd58];
	mul.wide.u32 	%rd59, %r181, 8;
	add.s64 	%rd60, %rd2, %rd59;
	ld.global.f64 	%fd221, [%rd60];
	mul.f64 	%fd222, %fd220, %fd221;
	ld.global.f64 	%fd223, [%rd7];
	mul.f64 	%fd224, %fd222, %fd223;
	add.s32 	%r145, %r184, 4;
	mul.wide.u32 	%rd61, %r184, 8;
	add.s64 	%rd62, %rd1, %rd61;
	atom.global.cta.add.f64 	%fd225, [%rd62], %fd224;
	add.s32 	%r146, %r175, 1;
	mul.wide.u32 	%rd63, %r146, 8;
	add.s64 	%rd64, %rd3, %rd63;
	ld.global.f64 	%fd226, [%rd64];
	mul.wide.u32 	%rd65, %r180, 8;
	add.s64 	%rd66, %rd2, %rd65;
	ld.global.f64 	%fd227, [%rd66];
	mul.f64 	%fd228, %fd226, %fd227;
	ld.global.f64 	%fd229, [%rd7];
	mul.f64 	%fd230, %fd228, %fd229;
	add.s32 	%r147, %r184, 1;
	mul.wide.u32 	%rd67, %r147, 8;
	add.s64 	%rd68, %rd1, %rd67;
	atom.global.cta.add.f64 	%fd231, [%rd68], %fd230;
	add.s32 	%r148, %r175, 2;
	mul.wide.u32 	%rd69, %r148, 8;
	add.s64 	%rd70, %rd3, %rd69;
	ld.global.f64 	%fd232, [%rd70];
	mul.wide.u32 	%rd71, %r179, 8;
	add.s64 	%rd72, %rd2, %rd71;
	ld.global.f64 	%fd233, [%rd72];
	mul.f64 	%fd234, %fd232, %fd233;
	ld.global.f64 	%fd235, [%rd7];
	mul.f64 	%fd236, %fd234, %fd235;
	add.s32 	%r149, %r184, 2;
	mul.wide.u32 	%rd73, %r149, 8;
	add.s64 	%rd74, %rd1, %rd73;
	atom.global.cta.add.f64 	%fd237, [%rd74], %fd236;
	add.s32 	%r150, %r175, 3;
	mul.wide.u32 	%rd75, %r150, 8;
	add.s64 	%rd76, %rd3, %rd75;
	ld.global.f64 	%fd238, [%rd76];
	mul.wide.u32 	%rd77, %r178, 8;
	add.s64 	%rd78, %rd2, %rd77;
	ld.global.f64 	%fd239, [%rd78];
	mul.f64 	%fd240, %fd238, %fd239;
	ld.global.f64 	%fd241, [%rd7];
	mul.f64 	%fd242, %fd240, %fd241;
	add.s32 	%r151, %r184, 3;
	mul.wide.u32 	%rd79, %r151, 8;
	add.s64 	%rd80, %rd1, %rd79;
	atom.global.cta.add.f64 	%fd243, [%rd80], %fd242;
	mul.wide.u32 	%rd81, %r144, 8;
	add.s64 	%rd82, %rd3, %rd81;
	ld.global.f64 	%fd244, [%rd82];
	mul.wide.u32 	%rd83, %r177, 8;
	add.s64 	%rd84, %rd2, %rd83;
	ld.global.f64 	%fd245, [%rd84];
	mul.f64 	%fd246, %fd244, %fd245;
	ld.global.f64 	%fd247, [%rd7];
	mul.f64 	%fd248, %fd246, %fd247;
	mul.wide.u32 	%rd85, %r145, 8;
	add.s64 	%rd86, %rd1, %rd85;
	atom.global.cta.add.f64 	%fd249, [%rd86], %fd248;
	add.s32 	%r185, %r185, 8;
	add.s32 	%r184, %r184, 8;
	add.s32 	%r183, %r183, %r22;
	add.s32 	%r182, %r182, %r22;
	add.s32 	%r181, %r181, %r22;
	add.s32 	%r180, %r180, %r22;
	add.s32 	%r179, %r179, %r22;
	add.s32 	%r178, %r178, %r22;
	add.s32 	%r177, %r177, %r22;
	add.s32 	%r176, %r176, %r22;
	add.s32 	%r175, %r175, 8;
	setp.ne.s32 	%p26, %r185, 0;
	mov.u32 	%r187, %r19;
	@%p26 bra 	$L__BB0_25;
$L__BB0_26:
	setp.eq.s32 	%p27, %r17, 0;
	@%p27 bra 	$L__BB0_34;
	add.s32 	%r152, %r17, -1;
	setp.lt.u32 	%p28, %r152, 3;
	@%p28 bra 	$L__BB0_29;
	add.s32 	%r153, %r32, %r187;
	mul.wide.u32 	%rd87, %r153, 8;
	add.s64 	%rd88, %rd3, %rd87;
	ld.global.f64 	%fd250, [%rd88];
	mad.lo.s32 	%r154, %r187, %r3, %r1;
	mul.wide.u32 	%rd89, %r154, 8;
	add.s64 	%rd90, %rd2, %rd89;
	ld.global.f64 	%fd251, [%rd90];
	mul.f64 	%fd252, %fd250, %fd251;
	ld.global.f64 	%fd253, [%rd7];
	mul.f64 	%fd254, %fd252, %fd253;
	add.s32 	%r155, %r187, %r31;
	mul.wide.u32 	%rd91, %r155, 8;
	add.s64 	%rd92, %rd1, %rd91;
	atom.global.cta.add.f64 	%fd255, [%rd92], %fd254;
	add.s32 	%r156, %r153, 1;
	mul.wide.u32 	%rd93, %r156, 8;
	add.s64 	%rd94, %rd3, %rd93;
	ld.global.f64 	%fd256, [%rd94];
	add.s32 	%r157, %r154, %r3;
	mul.wide.u32 	%rd95, %r157, 8;
	add.s64 	%rd96, %rd2, %rd95;
	ld.global.f64 	%fd257, [%rd96];
	mul.f64 	%fd258, %fd256, %fd257;
	ld.global.f64 	%fd259, [%rd7];
	mul.f64 	%fd260, %fd258, %fd259;
	add.s32 	%r158, %r155, 1;
	mul.wide.u32 	%rd97, %r158, 8;
	add.s64 	%rd98, %rd1, %rd97;
	atom.global.cta.add.f64 	%fd261, [%rd98], %fd260;
	add.s32 	%r159, %r153, 2;
	mul.wide.u32 	%rd99, %r159, 8;
	add.s64 	%rd100, %rd3, %rd99;
	ld.global.f64 	%fd262, [%rd100];
	add.s32 	%r160, %r157, %r3;
	mul.wide.u32 	%rd101, %r160, 8;
	add.s64 	%rd102, %rd2, %rd101;
	ld.global.f64 	%fd263, [%rd102];
	mul.f64 	%fd264, %fd262, %fd263;
	ld.global.f64 	%fd265, [%rd7];
	mul.f64 	%fd266, %fd264, %fd265;
	add.s32 	%r161, %r155, 2;
	mul.wide.u32 	%rd103, %r161, 8;
	add.s64 	%rd104, %rd1, %rd103;
	atom.global.cta.add.f64 	%fd267, [%rd104], %fd266;
	add.s32 	%r162, %r153, 3;
	mul.wide.u32 	%rd105, %r162, 8;
	add.s64 	%rd106, %rd3, %rd105;
	ld.global.f64 	%fd268, [%rd106];
	add.s32 	%r163, %r160, %r3;
	mul.wide.u32 	%rd107, %r163, 8;
	add.s64 	%rd108, %rd2, %rd107;
	ld.global.f64 	%fd269, [%rd108];
	mul.f64 	%fd270, %fd268, %fd269;
	ld.global.f64 	%fd271, [%rd7];
	mul.f64 	%fd272, %fd270, %fd271;
	add.s32 	%r164, %r155, 3;
	mul.wide.u32 	%rd109, %r164, 8;
	add.s64 	%rd110, %rd1, %rd109;
	atom.global.cta.add.f64 	%fd273, [%rd110], %fd272;
	add.s32 	%r187, %r187, 4;
$L__BB0_29:
	setp.eq.s32 	%p29, %r18, 0;
	@%p29 bra 	$L__BB0_34;
	setp.eq.s32 	%p30, %r18, 1;
	@%p30 bra 	$L__BB0_32;
	add.s32 	%r165, %r32, %r187;
	mul.wide.u32 	%rd111, %r165, 8;
	add.s64 	%rd112, %rd3, %rd111;
	ld.global.f64 	%fd274, [%rd112];
	mad.lo.s32 	%r166, %r187, %r3, %r1;
	mul.wide.u32 	%rd113, %r166, 8;
	add.s64 	%rd114, %rd2, %rd113;
	ld.global.f64 	%fd275, [%rd114];
	mul.f64 	%fd276, %fd274, %fd275;
	ld.global.f64 	%fd277, [%rd7];
	mul.f64 	%fd278, %fd276, %fd277;
	add.s32 	%r167, %r187, %r31;
	mul.wide.u32 	%rd115, %r167, 8;
	add.s64 	%rd116, %rd1, %rd115;
	atom.global.cta.add.f64 	%fd279, [%rd116], %fd278;
	add.s32 	%r168, %r165, 1;
	mul.wide.u32 	%rd117, %r168, 8;
	add.s64 	%rd118, %rd3, %rd117;
	ld.global.f64 	%fd280, [%rd118];
	add.s32 	%r169, %r166, %r3;
	mul.wide.u32 	%rd119, %r169, 8;
	add.s64 	%rd120, %rd2, %rd119;
	ld.global.f64 	%fd281, [%rd120];
	mul.f64 	%fd282, %fd280, %fd281;
	ld.global.f64 	%fd283, [%rd7];
	mul.f64 	%fd284, %fd282, %fd283;
	add.s32 	%r170, %r167, 1;
	mul.wide.u32 	%rd121, %r170, 8;
	add.s64 	%rd122, %rd1, %rd121;
	atom.global.cta.add.f64 	%fd285, [%rd122], %fd284;
	add.s32 	%r187, %r187, 2;
$L__BB0_32:
	setp.eq.s32 	%p31, %r20, 0;
	@%p31 bra 	$L__BB0_34;
	add.s32 	%r171, %r32, %r187;
	mul.wide.u32 	%rd123, %r171, 8;
	add.s64 	%rd124, %rd3, %rd123;
	ld.global.f64 	%fd286, [%rd124];
	mad.lo.s32 	%r172, %r187, %r3, %r1;
	mul.wide.u32 	%rd125, %r172, 8;
	add.s64 	%rd126, %rd2, %rd125;
	ld.global.f64 	%fd287, [%rd126];
	mul.f64 	%fd288, %fd286, %fd287;
	ld.global.f64 	%fd289, [%rd7];
	mul.f64 	%fd290, %fd288, %fd289;
	add.s32 	%r173, %r187, %r31;
	mul.wide.u32 	%rd127, %r173, 8;
	add.s64 	%rd128, %rd1, %rd127;
	atom.global.cta.add.f64 	%fd291, [%rd128], %fd290;
$L__BB0_34:
	add.s32 	%r174, %r174, 1;
	setp.ne.s32 	%p32, %r174, %r68;
	@%p32 bra 	$L__BB0_23;
$L__BB0_35:
	ret;

}


// ===== COMPILED SASS (sm_100) =====

	.target	sm_100

	.elftype	@"ET_EXEC"


//--------------------- .note.nv.tkinfo           --------------------------
	.section	.note.nv.tkinfo,"",@"SHT_NOTE"
	.sectionflags	@"SHF_NOTE_NV_TKINFO"
	.tkinfo
        /*0018*/ 	.word	0x00000002
        /*0030*/ 	.string	""
        /*0030*/ 	.string	"ptxas"
        /*0030*/ 	.string	"Cuda compilation tools, release 13.0, V13.0.88"
        /*0030*/ 	.string	"Build cuda_13.0.r13.0/compiler.36424714_0"
        /*0030*/ 	.string	"-arch sm_100 -m 64 "



//--------------------- .note.nv.cuinfo           --------------------------
	.section	.note.nv.cuinfo,"",@"SHT_NOTE"
	.sectionflags	@"SHF_NOTE_NV_CUINFO"
        /*0018*/ 	.short	0x0002
        /*001a*/ 	.short	0x0064
        /*001c*/ 	.short	0x0082
	.zero		2


//--------------------- .nv.info                  --------------------------
	.section	.nv.info,"",@"SHT_CUDA_INFO"
	.align	4


	//----- nvinfo : EIATTR_REGCOUNT
	.align		4
        /*0000*/ 	.byte	0x04, 0x2f
        /*0002*/ 	.short	(.L_1 - .L_0)
	.align		4
.L_0:
        /*0004*/ 	.word	index@(_Z21overlap_ab_cgf_kernelPdS_S_S_S_S_iijjddd)
        /*0008*/ 	.word	0x00000028


	//----- nvinfo : EIATTR_FRAME_SIZE
	.align		4
.L_1:
        /*000c*/ 	.byte	0x04, 0x11
        /*000e*/ 	.short	(.L_3 - .L_2)
	.align		4
.L_2:
        /*0010*/ 	.word	index@($__internal_1_$__cuda_sm20_dsqrt_rn_f64_mediumpath_v1)
        /*0014*/ 	.word	0x00000000


	//----- nvinfo : EIATTR_FRAME_SIZE
	.align		4
.L_3:
        /*0018*/ 	.byte	0x04, 0x11
        /*001a*/ 	.short	(.L_5 - .L_4)
	.align		4
.L_4:
        /*001c*/ 	.word	index@($__internal_0_$__cuda_sm20_dblrcp_rn_slowpath_v3)
        /*0020*/ 	.word	0x00000000


	//----- nvinfo : EIATTR_FRAME_SIZE
	.align		4
.L_5:
        /*0024*/ 	.byte	0x04, 0x11
        /*0026*/ 	.short	(.L_7 - .L_6)
	.align		4
.L_6:
        /*0028*/ 	.word	index@(_Z21overlap_ab_cgf_kernelPdS_S_S_S_S_iijjddd)
        /*002c*/ 	.word	0x00000000


	//----- nvinfo : EIATTR_MIN_STACK_SIZE
	.align		4
.L_7:
        /*0030*/ 	.byte	0x04, 0x12
        /*0032*/ 	.short	(.L_9 - .L_8)
	.align		4
.L_8:
        /*0034*/ 	.word	index@(_Z21overlap_ab_cgf_kernelPdS_S_S_S_S_iijjddd)
        /*0038*/ 	.word	0x00000000
.L_9:


//--------------------- .nv.compat                --------------------------
	.section	.nv.compat,"",@"SHT_CUDA_COMPAT_INFO"
	.align	4
        /*0000*/ 	.byte	0x02, 0x09, 0x00, 0x00, 0x02, 0x02, 0x01, 0x00, 0x02, 0x05, 0x05, 0x00, 0x03, 0x07, 0x01, 0x01
        /*0010*/ 	.byte	0x02, 0x03, 0x00, 0x00, 0x02, 0x06, 0x01, 0x00, 0x04, 0x0b, 0x08, 0x00, 0x01, 0x00, 0x00, 0x00
        /*0020*/ 	.byte	0x00, 0x00, 0x00, 0x00


//--------------------- .nv.info._Z21overlap_ab_cgf_kernelPdS_S_S_S_S_iijjddd --------------------------
	.section	.nv.info._Z21overlap_ab_cgf_kernelPdS_S_S_S_S_iijjddd,"",@"SHT_CUDA_INFO"
	.sectionflags	@""
	.align	4


	//----- nvinfo : EIATTR_CUDA_API_VERSION
	.align		4
        /*0000*/ 	.byte	0x04, 0x37
        /*0002*/ 	.short	(.L_11 - .L_10)
.L_10:
        /*0004*/ 	.word	0x00000082


	//----- nvinfo : EIATTR_KPARAM_INFO
	.align		4
.L_11:
        /*0008*/ 	.byte	0x04, 0x17
        /*000a*/ 	.short	(.L_13 - .L_12)
.L_12:
        /*000c*/ 	.word	0x00000000
        /*0010*/ 	.short	0x000c
        /*0012*/ 	.short	0x0050
        /*0014*/ 	.byte	0x00, 0xf0, 0x21, 0x00


	//----- nvinfo : EIATTR_KPARAM_INFO
	.align		4
.L_13:
        /*0018*/ 	.byte	0x04, 0x17
        /*001a*/ 	.short	(.L_15 - .L_14)
.L_14:
        /*001c*/ 	.word	0x00000000
        /*0020*/ 	.short	0x000b
        /*0022*/ 	.short	0x0048
        /*0024*/ 	.byte	0x00, 0xf0, 0x21, 0x00


	//----- nvinfo : EIATTR_KPARAM_INFO
	.align		4
.L_15:
        /*0028*/ 	.byte	0x04, 0x17
        /*002a*/ 	.short	(.L_17 - .L_16)
.L_16:
        /*002c*/ 	.word	0x00000000
        /*0030*/ 	.short	0x000a
        /*0032*/ 	.short	0x0040
        /*0034*/ 	.byte	0x00, 0xf0, 0x21, 0x00


	//----- nvinfo : EIATTR_KPARAM_INFO
	.align		4
.L_17:
        /*0038*/ 	.byte	0x04, 0x17
        /*003a*/ 	.short	(.L_19 - .L_18)
.L_18:
        /*003c*/ 	.word	0x00000000
        /*0040*/ 	.short	0x0009
        /*0042*/ 	.short	0x003c
        /*0044*/ 	.byte	0x00, 0xf0, 0x11, 0x00


	//----- nvinfo : EIATTR_KPARAM_INFO
	.align		4
.L_19:
        /*0048*/ 	.byte	0x04, 0x17
        /*004a*/ 	.short	(.L_21 - .L_20)
.L_20:
        /*004c*/ 	.word	0x00000000
        /*0050*/ 	.short	0x0008
        /*0052*/ 	.short	0x0038
        /*0054*/ 	.byte	0x00, 0xf0, 0x11, 0x00


	//----- nvinfo : EIATTR_KPARAM_INFO
	.align		4
.L_21:
        /*0058*/ 	.byte	0x04, 0x17
        /*005a*/ 	.short	(.L_23 - .L_22)
.L_22:
        /*005c*/ 	.word	0x00000000
        /*0060*/ 	.short	0x0007
        /*0062*/ 	.short	0x0034
        /*0064*/ 	.byte	0x00, 0xf0, 0x11, 0x00


	//----- nvinfo : EIATTR_KPARAM_INFO
	.align		4
.L_23:
        /*0068*/ 	.byte	0x04, 0x17
        /*006a*/ 	.short	(.L_25 - .L_24)
.L_24:
        /*006c*/ 	.word	0x00000000
        /*0070*/ 	.short	0x0006
        /*0072*/ 	.short	0x0030
        /*0074*/ 	.byte	0x00, 0xf0, 0x11, 0x00


	//----- nvinfo : EIATTR_KPARAM_INFO
	.align		4
.L_25:
        /*0078*/ 	.byte	0x04, 0x17
        /*007a*/ 	.short	(.L_27 - .L_26)
.L_26:
        /*007c*/ 	.word	0x00000000
        /*0080*/ 	.short	0x0005
        /*0082*/ 	.short	0x0028
        /*0084*/ 	.byte	0x00, 0xf5, 0x21, 0x00


	//----- nvinfo : EIATTR_KPARAM_INFO
	.align		4
.L_27:
        /*0088*/ 	.byte	0x04, 0x17
        /*008a*/ 	.short	(.L_29 - .L_28)
.L_28:
        /*008c*/ 	.word	0x00000000
        /*0090*/ 	.short	0x0004
        /*0092*/ 	.short	0x0020
        /*0094*/ 	.byte	0x00, 0xf5, 0x21, 0x00


	//----- nvinfo : EIATTR_KPARAM_INFO
	.align		4
.L_29:
        /*0098*/ 	.byte	0x04, 0x17
        /*009a*/ 	.short	(.L_31 - .L_30)
.L_30:
        /*009c*/ 	.word	0x00000000
        /*00a0*/ 	.short	0x0003
        /*00a2*/ 	.short	0x0018
        /*00a4*/ 	.byte	0x00, 0xf5, 0x21, 0x00


	//----- nvinfo : EIATTR_KPARAM_INFO
	.align		4
.L_31:
        /*00a8*/ 	.byte	0x04, 0x17
        /*00aa*/ 	.short	(.L_33 - .L_32)
.L_32:
        /*00ac*/ 	.word	0x00000000
        /*00b0*/ 	.short	0x0002
        /*00b2*/ 	.short	0x0010
        /*00b4*/ 	.byte	0x00, 0xf5, 0x21, 0x00


	//----- nvinfo : EIATTR_KPARAM_INFO
	.align		4
.L_33:
        /*00b8*/ 	.byte	0x04, 0x17
        /*00ba*/ 	.short	(.L_35 - .L_34)
.L_34:
        /*00bc*/ 	.word	0x00000000
        /*00c0*/ 	.short	0x0001
        /*00c2*/ 	.short	0x0008
        /*00c4*/ 	.byte	0x00, 0xf5, 0x21, 0x00


	//----- nvinfo : EIATTR_KPARAM_INFO
	.align		4
.L_35:
        /*00c8*/ 	.byte	0x04, 0x17
        /*00ca*/ 	.short	(.L_37 - .L_36)
.L_36:
        /*00cc*/ 	.word	0x00000000
        /*00d0*/ 	.short	0x0000
        /*00d2*/ 	.short	0x0000
        /*00d4*/ 	.byte	0x00, 0xf5, 0x21, 0x00


	//----- nvinfo : EIATTR_SPARSE_MMA_MASK
	.align		4
.L_37:
        /*00d8*/ 	.byte	0x03, 0x50
        /*00da*/ 	.short	0x0000


	//----- nvinfo : EIATTR_MAXREG_COUNT
	.align		4
        /*00dc*/ 	.byte	0x03, 0x1b
        /*00de*/ 	.short	0x00ff


	//----- nvinfo : EIATTR_MERCURY_ISA_VERSION
	.align		4
        /*00e0*/ 	.byte	0x03, 0x5f
        /*00e2*/ 	.short	0x0101


	//----- nvinfo : EIATTR_VRC_CTA_INIT_COUNT
	.align		4
        /*00e4*/ 	.byte	0x02, 0x4a
	.zero		1
	.zero		1


	//----- nvinfo : EIATTR_EXIT_INSTR_OFFSETS
	.align		4
        /*00e8*/ 	.byte	0x04, 0x1c
        /*00ea*/ 	.short	(.L_39 - .L_38)


	//   ....[0]....
.L_38:
        /*00ec*/ 	.word	0x00002b30


	//   ....[1]....
        /*00f0*/ 	.word	0x00002b60


	//   ....[2]....
        /*00f4*/ 	.word	0x00003e30


	//----- nvinfo : EIATTR_CRS_STACK_SIZE
	.align		4
.L_39:
        /*00f8*/ 	.byte	0x04, 0x1e
        /*00fa*/ 	.short	(.L_41 - .L_40)
.L_40:
        /*00fc*/ 	.word	0x00000000


	//----- nvinfo : EIATTR_CBANK_PARAM_SIZE
	.align		4
.L_41:
        /*0100*/ 	.byte	0x03, 0x19
        /*0102*/ 	.short	0x0058


	//----- nvinfo : EIATTR_PARAM_CBANK
	.align		4
        /*0104*/ 	.byte	0x04, 0x0a
        /*0106*/ 	.short	(.L_43 - .L_42)
	.align		4
.L_42:
        /*0108*/ 	.word	index@(.nv.constant0._Z21overlap_ab_cgf_kernelPdS_S_S_S_S_iijjddd)
        /*010c*/ 	.short	0x0380
        /*010e*/ 	.short	0x0058


	//----- nvinfo : EIATTR_SW_WAR
	.align		4
.L_43:
        /*0110*/ 	.byte	0x04, 0x36
        /*0112*/ 	.short	(.L_45 - .L_44)
.L_44:
        /*0114*/ 	.word	0x00000008
.L_45:


//--------------------- .nv.callgraph             --------------------------
	.section	.nv.callgraph,"",@"SHT_CUDA_CALLGRAPH"
	.align	4
	.sectionentsize	8
	.align		4
        /*0000*/ 	.word	0x00000000
	.align		4
        /*0004*/ 	.word	0xffffffff
	.align		4
        /*0008*/ 	.word	0x00000000
	.align		4
        /*000c*/ 	.word	0xfffffffe
	.align		4
        /*0010*/ 	.word	0x00000000
	.align		4
        /*0014*/ 	.word	0xfffffffd
	.align		4
        /*0018*/ 	.word	0x00000000
	.align		4
        /*001c*/ 	.word	0xfffffffc


//--------------------- .text._Z21overlap_ab_cgf_kernelPdS_S_S_S_S_iijjddd --------------------------
	.section	.text._Z21overlap_ab_cgf_kernelPdS_S_S_S_S_iijjddd,"ax",@progbits
	.align	128
        .global         _Z21overlap_ab_cgf_kernelPdS_S_S_S_S_iijjddd
        .type           _Z21overlap_ab_cgf_kernelPdS_S_S_S_S_iijjddd,@function
        .size           _Z21overlap_ab_cgf_kernelPdS_S_S_S_S_iijjddd,(.L_x_48 - _Z21overlap_ab_cgf_kernelPdS_S_S_S_S_iijjddd)
        .other          _Z21overlap_ab_cgf_kernelPdS_S_S_S_S_iijjddd,@"STO_CUDA_ENTRY STV_DEFAULT"
_Z21overlap_ab_cgf_kernelPdS_S_S_S_S_iijjddd:
.text._Z21overlap_ab_cgf_kernelPdS_S_S_S_S_iijjddd:
[----:B------:R-:W-:Y:S01]  /*0000*/  LDC R1, c[0x0][0x37c] ;  /* 0x0000df00ff017b82 */ /* 0x000fe20000000800 */
[----:B------:R-:W0:Y:S01]  /*0010*/  LDCU.64 UR6, c[0x0][0x3b0] ;  /* 0x00007600ff0677ac */ /* 0x000e220008000a00 */
[----:B------:R-:W1:Y:S01]  /*0020*/  S2R R3, SR_TID.X ;  /* 0x0000000000037919 */ /* 0x000e620000002100 */
[----:B------:R-:W2:Y:S01]  /*0030*/  LDCU UR17, c[0x0][0x360] ;  /* 0x00006c00ff1177ac */ /* 0x000ea20008000800 */
[----:B------:R-:W3:Y:S01]  /*0040*/  S2R R0, SR_TID.Y ;  /* 0x0000000000007919 */ /* 0x000ee20000002200 */
[----:B------:R-:W4:Y:S01]  /*0050*/  LDCU.64 UR18, c[0x0][0x358] ;  /* 0x00006b00ff1277ac */ /* 0x000f220008000a00 */
[----:B------:R-:W1:Y:S01]  /*0060*/  LDCU UR5, c[0x0][0x364] ;  /* 0x00006c80ff0577ac */ /* 0x000e620008000800 */
[----:B0-----:R-:W-:-:S09]  /*0070*/  ULOP3.LUT UP0, URZ, UR7, UR6, URZ, 0xfc, !UPT ;  /* 0x0000000607ff7292 */ /* 0x001fd2000f80fcff */
[----:B--2-4-:R-:W-:Y:S05]  /*0080*/  BRA.U UP0, `(.L_x_0) ;  /* 0x0000000900787547 */ /* 0x014fea000b800000 */
[----:B------:R-:W1:Y:S08]  /*0090*/  LDC.64 R12, c[0x0][0x3a0] ;  /* 0x0000e800ff0c7b82 */ /* 0x000e700000000a00 */
[----:B------:R-:W3:Y:S08]  /*00a0*/  LDC.64 R10, c[0x0][0x3a8] ;  /* 0x0000ea00ff0a7b82 */ /* 0x000ef00000000a00 */
[----:B------:R-:W0:Y:S01]  /*00b0*/  LDC.64 R4, c[0x0][0x3c8] ;  /* 0x0000f200ff047b82 */ /* 0x000e220000000a00 */
[----:B-1----:R-:W-:-:S07]  /*00c0*/  IMAD.WIDE.U32 R12, R3, 0x8, R12 ;  /* 0x00000008030c7825 */ /* 0x002fce00078e000c */
[----:B------:R-:W1:Y:S01]  /*00d0*/  LDC.64 R6, c[0x0][0x3c0] ;  /* 0x0000f000ff067b82 */ /* 0x000e620000000a00 */
[----:B------:R-:W5:Y:S01]  /*00e0*/  LDG.E.64 R12, desc[UR18][R12.64] ;  /* 0x000000120c0c7981 */ /* 0x000f62000c1e1b00 */
[----:B---3--:R-:W-:-:S06]  /*00f0*/  IMAD.WIDE.U32 R10, R0, 0x8, R10 ;  /* 0x00000008000a7825 */ /* 0x008fcc00078e000a */
[----:B------:R-:W2:Y:S01]  /*0100*/  LDC.64 R30, c[0x0][0x3d0] ;  /* 0x0000f400ff1e7b82 */ /* 0x000ea20000000a00 */
[----:B------:R-:W5:Y:S01]  /*0110*/  LDG.E.64 R10, desc[UR18][R10.64] ;  /* 0x000000120a0a7981 */ /* 0x000f62000c1e1b00 */
[----:B0-----:R-:W-:-:S08]  /*0120*/  DMUL R4, R4, R4 ;  /* 0x0000000404047228 */ /* 0x001fd00000000000 */
[----:B-1----:R-:W-:-:S08]  /*0130*/  DFMA R4, R6, R6, R4 ;  /* 0x000000060604722b */ /* 0x002fd00000000004 */
[----:B--2---:R-:W-:-:S06]  /*0140*/  DFMA R30, R30, R30, R4 ;  /* 0x0000001e1e1e722b */ /* 0x004fcc0000000004 */
[----:B------:R-:W0:Y:S04]  /*0150*/  MUFU.RSQ64H R29, R31 ;  /* 0x0000001f001d7308 */ /* 0x000e280000001c00 */
[----:B------:R-:W-:Y:S01]  /*0160*/  IADD3 R28, PT, PT, R31, -0x3500000, RZ ;  /* 0xfcb000001f1c7810 */ /* 0x000fe20007ffe0ff */
[----:B------:R-:W-:Y:S01]  /*0170*/  IMAD.MOV.U32 R7, RZ, RZ, 0x3fd80000 ;  /* 0x3fd80000ff077424 */ /* 0x000fe200078e00ff */
[----:B------:R-:W-:-:S04]  /*0180*/  MOV R6, 0x0 ;  /* 0x0000000000067802 */ /* 0x000fc80000000f00 */
[----:B0-----:R-:W-:-:S08]  /*0190*/  DMUL R4, R28, R28 ;  /* 0x0000001c1c047228 */ /* 0x001fd00000000000 */
[----:B------:R-:W-:-:S08]  /*01a0*/  DFMA R4, R30, -R4, 1 ;  /* 0x3ff000001e04742b */ /* 0x000fd00000000804 */
[----:B------:R-:W-:Y:S02]  /*01b0*/  DFMA R6, R4, R6, 0.5 ;  /* 0x3fe000000406742b */ /* 0x000fe40000000006 */
[----:B------:R-:W-:-:S08]  /*01c0*/  DMUL R4, R28, R4 ;  /* 0x000000041c047228 */ /* 0x000fd00000000000 */
[----:B------:R-:W-:Y:S01]  /*01d0*/  DFMA R4, R6, R4, R28 ;  /* 0x000000040604722b */ /* 0x000fe2000000001c */
[----:B------:R-:W-:-:S07]  /*01e0*/  ISETP.GE.U32.AND P0, PT, R28, 0x7ca00000, PT ;  /* 0x7ca000001c00780c */ /* 0x000fce0003f06070 */
[----:B------:R-:W-:Y:S02]  /*01f0*/  DMUL R16, R30, R4 ;  /* 0x000000041e107228 */ /* 0x000fe40000000000 */
[----:B------:R-:W-:Y:S01]  /*0200*/  IADD3 R7, PT, PT, R5, -0x100000, RZ ;  /* 0xfff0000005077810 */ /* 0x000fe20007ffe0ff */
[----:B------:R-:W-:-:S05]  /*0210*/  IMAD.MOV.U32 R6, RZ, RZ, R4 ;  /* 0x000000ffff067224 */ /* 0x000fca00078e0004 */
[----:B------:R-:W-:-:S08]  /*0220*/  DFMA R8, R16, -R16, R30 ;  /* 0x800000101008722b */ /* 0x000fd0000000001e */
[----:B------:R-:W-:Y:S01]  /*0230*/  DFMA R14, R8, R6, R16 ;  /* 0x00000006080e722b */ /* 0x000fe20000000010 */
[----:B------:R-:W-:Y:S10]  /*0240*/  @!P0 BRA `(.L_x_1) ;  /* 0x0000000000208947 */ /* 0x000ff40003800000 */
[----:B------:R-:W-:Y:S01]  /*0250*/  MOV R6, R4 ;  /* 0x0000000400067202 */ /* 0x000fe20000000f00 */
[----:B------:R-:W-:Y:S01]  /*0260*/  IMAD.MOV.U32 R29, RZ, RZ, R31 ;  /* 0x000000ffff1d7224 */ /* 0x000fe200078e001f */
[----:B------:R-:W-:Y:S01]  /*0270*/  MOV R4, R16 ;  /* 0x0000001000047202 */ /* 0x000fe20000000f00 */
[----:B------:R-:W-:Y:S01]  /*0280*/  IMAD.MOV.U32 R5, RZ, RZ, R17 ;  /* 0x000000ffff057224 */ /* 0x000fe200078e0011 */
[----:B------:R-:W-:-:S07]  /*0290*/  MOV R2, 0x2b0 ;  /* 0x000002b000027802 */ /* 0x000fce0000000f00 */
[----:B-----5:R-:W-:Y:S05]  /*02a0*/  CALL.REL.NOINC `($__internal_1_$__cuda_sm20_dsqrt_rn_f64_mediumpath_v1) ;  /* 0x0000003c00887944 */ /* 0x020fea0003c00000 */
[----:B------:R-:W-:Y:S01]  /*02b0*/  MOV R14, R4 ;  /* 0x00000004000e7202 */ /* 0x000fe20000000f00 */
[----:B------:R-:W-:-:S07]  /*02c0*/  IMAD.MOV.U32 R15, RZ, RZ, R5 ;  /* 0x000000ffff0f7224 */ /* 0x000fce00078e0005 */
.L_x_1:
[----:B-----5:R-:W-:Y:S01]  /*02d0*/  DADD R4, R12, R10 ;  /* 0x000000000c047229 */ /* 0x020fe2000000000a */
[----:B------:R-:W-:Y:S05]  /*02e0*/  BSSY.RECONVERGENT B0, `(.L_x_2) ;  /* 0x000000e000007945 */ /* 0x000fea0003800200 */
[----:B------:R-:W0:Y:S04]  /*02f0*/  MUFU.RCP64H R7, R5 ;  /* 0x0000000500077308 */ /* 0x000e280000001800 */
[----:B------:R-:W-:-:S04]  /*0300*/  IADD3 R6, PT, PT, R5, 0x300402, RZ ;  /* 0x0030040205067810 */ /* 0x000fc80007ffe0ff */
[----:B------:R-:W-:Y:S02]  /*0310*/  FSETP.GEU.AND P0, PT, |R6|, 5.8789094863358348022e-39, PT ;  /* 0x004004020600780b */ /* 0x000fe40003f0e200 */
[----:B0-----:R-:W-:-:S08]  /*0320*/  DFMA R8, -R4, R6, 1 ;  /* 0x3ff000000408742b */ /* 0x001fd00000000106 */
[----:B------:R-:W-:-:S08]  /*0330*/  DFMA R8, R8, R8, R8 ;  /* 0x000000080808722b */ /* 0x000fd00000000008 */
[----:B------:R-:W-:-:S08]  /*0340*/  DFMA R8, R6, R8, R6 ;  /* 0x000000080608722b */ /* 0x000fd00000000006 */
[----:B------:R-:W-:-:S08]  /*0350*/  DFMA R16, -R4, R8, 1 ;  /* 0x3ff000000410742b */ /* 0x000fd00000000108 */
[----:B------:R-:W-:Y:S01]  /*0360*/  DFMA R8, R8, R16, R8 ;  /* 0x000000100808722b */ /* 0x000fe20000000008 */
[----:B------:R-:W-:Y:S10]  /*0370*/  @P0 BRA `(.L_x_3) ;  /* 0x0000000000100947 */ /* 0x000ff40003800000 */
[----:B------:R-:W-:Y:S02]  /*0380*/  LOP3.LUT R8, R5, 0x7fffffff, RZ, 0xc0, !PT ;  /* 0x7fffffff05087812 */ /* 0x000fe400078ec0ff */
[----:B------:R-:W-:-:S03]  /*0390*/  MOV R2, 0x3c0 ;  /* 0x000003c000027802 */ /* 0x000fc60000000f00 */
[----:B------:R-:W-:-:S07]  /*03a0*/  VIADD R8, R8, 0xfff00000 ;  /* 0xfff0000008087836 */ /* 0x000fce0000000000 */
[----:B------:R-:W-:Y:S05]  /*03b0*/  CALL.REL.NOINC `($__internal_0_$__cuda_sm20_dblrcp_rn_slowpath_v3) ;  /* 0x0000003800a07944 */ /* 0x000fea0003c00000 */
.L_x_3:
[----:B------:R-:W-:Y:S05]  /*03c0*/  BSYNC.RECONVERGENT B0 ;  /* 0x0000000000007941 */ /* 0x000fea0003800200 */
.L_x_2:
[----:B------:R-:W-:Y:S01]  /*03d0*/  DMUL R10, R10, R8 ;  /* 0x000000080a0a7228 */ /* 0x000fe20000000000 */
[----:B------:R-:W-:Y:S01]  /*03e0*/  MOV R4, 0x652b82fe ;  /* 0x652b82fe00047802 */ /* 0x000fe20000000f00 */
[----:B------:R-:W-:Y:S01]  /*03f0*/  IMAD.MOV.U32 R5, RZ, RZ, 0x3ff71547 ;  /* 0x3ff71547ff057424 */ /* 0x000fe200078e00ff */
[----:B------:R-:W-:Y:S01]  /*0400*/  UMOV UR6, 0xfefa39ef ;  /* 0xfefa39ef00067882 */ /* 0x000fe20000000000 */
[----:B------:R-:W-:Y:S01]  /*0410*/  UMOV UR7, 0x3fe62e42 ;  /* 0x3fe62e4200077882 */ /* 0x000fe20000000000 */
[----:B------:R-:W-:Y:S01]  /*0420*/  UMOV UR8, 0x7c89eb71 ;  /* 0x7c89eb7100087882 */ /* 0x000fe20000000000 */
[----:B------:R-:W-:Y:S01]  /*0430*/  UMOV UR9, 0x3efa0199 ;  /* 0x3efa019900097882 */ /* 0x000fe20000000000 */
[----:B------:R-:W-:Y:S01]  /*0440*/  IMAD.MOV.U32 R16, RZ, RZ, 0x0 ;  /* 0x00000000ff107424 */ /* 0x000fe200078e00ff */
[----:B------:R-:W-:Y:S01]  /*0450*/  DMUL R10, R12, -R10 ;  /* 0x8000000a0c0a7228 */ /* 0x000fe20000000000 */
[----:B------:R-:W-:Y:S01]  /*0460*/  MOV R17, 0x3fd80000 ;  /* 0x3fd8000000117802 */ /* 0x000fe20000000f00 */
[----:B------:R-:W-:Y:S06]  /*0470*/  BSSY.RECONVERGENT B0, `(.L_x_4) ;  /* 0x0000047000007945 */ /* 0x000fec0003800200 */
[----:B------:R-:W-:-:S08]  /*0480*/  DMUL R10, R10, R14 ;  /* 0x0000000e0a0a7228 */ /* 0x000fd00000000000 */
[----:B------:R-:W-:-:S08]  /*0490*/  DMUL R14, R10, R14 ;  /* 0x0000000e0a0e7228 */ /* 0x000fd00000000000 */
[----:B------:R-:W-:Y:S02]  /*04a0*/  DFMA R4, R14, R4, 6.75539944105574400000e+15 ;  /* 0x433800000e04742b */ /* 0x000fe40000000004 */
[----:B------:R-:W-:-:S06]  /*04b0*/  FSETP.GEU.AND P1, PT, |R15|, 4.1917929649353027344, PT ;  /* 0x4086232b0f00780b */ /* 0x000fcc0003f2e200 */
[----:B------:R-:W-:-:S08]  /*04c0*/  DADD R6, R4, -6.75539944105574400000e+15 ;  /* 0xc338000004067429 */ /* 0x000fd00000000000 */
[----:B------:R-:W-:Y:S01]  /*04d0*/  DFMA R10, R6, -UR6, R14 ;  /* 0x80000006060a7c2b */ /* 0x000fe2000800000e */
[----:B------:R-:W-:Y:S01]  /*04e0*/  UMOV UR6, 0x3b39803f ;  /* 0x3b39803f00067882 */ /* 0x000fe20000000000 */
[----:B------:R-:W-:-:S06]  /*04f0*/  UMOV UR7, 0x3c7abc9e ;  /* 0x3c7abc9e00077882 */ /* 0x000fcc0000000000 */
[----:B------:R-:W-:Y:S01]  /*0500*/  DFMA R6, R6, -UR6, R10 ;  /* 0x8000000606067c2b */ /* 0x000fe2000800000a */
[----:B------:R-:W-:Y:S01]  /*0510*/  UMOV UR6, 0x69ce2bdf ;  /* 0x69ce2bdf00067882 */ /* 0x000fe20000000000 */
[----:B------:R-:W-:Y:S01]  /*0520*/  MOV R10, 0xfca213ea ;  /* 0xfca213ea000a7802 */ /* 0x000fe20000000f00 */
[----:B------:R-:W-:Y:S01]  /*0530*/  IMAD.MOV.U32 R11, RZ, RZ, 0x3e928af3 ;  /* 0x3e928af3ff0b7424 */ /* 0x000fe200078e00ff */
[----:B------:R-:W-:-:S05]  /*0540*/  UMOV UR7, 0x3e5ade15 ;  /* 0x3e5ade1500077882 */ /* 0x000fca0000000000 */
[----:B------:R-:W-:Y:S01]  /*0550*/  DFMA R10, R6, UR6, R10 ;  /* 0x00000006060a7c2b */ /* 0x000fe2000800000a */
[----:B------:R-:W-:Y:S01]  /*0560*/  UMOV UR6, 0x62401315 ;  /* 0x6240131500067882 */ /* 0x000fe20000000000 */
[----:B------:R-:W-:-:S06]  /*0570*/  UMOV UR7, 0x3ec71dee ;  /* 0x3ec71dee00077882 */ /* 0x000fcc0000000000 */
[----:B------:R-:W-:Y:S01]  /*0580*/  DFMA R12, R6, R10, UR6 ;  /* 0x00000006060c7e2b */ /* 0x000fe2000800000a */
[----:B------:R-:W-:Y:S01]  /*0590*/  UMOV UR6, 0x54442d18 ;  /* 0x54442d1800067882 */ /* 0x000fe20000000000 */
[----:B------:R-:W-:Y:S02]  /*05a0*/  UMOV UR7, 0x400921fb ;  /* 0x400921fb00077882 */ /* 0x000fe40000000000 */
[----:B------:R-:W-:Y:S01]  /*05b0*/  DMUL R10, R8, UR6 ;  /* 0x00000006080a7c28 */ /* 0x000fe20008000000 */
[----:B------:R-:W-:Y:S01]  /*05c0*/  UMOV UR6, 0x14761f65 ;  /* 0x14761f6500067882 */ /* 0x000fe20000000000 */
[----:B------:R-:W-:Y:S02]  /*05d0*/  UMOV UR7, 0x3f2a01a0 ;  /* 0x3f2a01a000077882 */ /* 0x000fe40000000000 */
[----:B------:R-:W-:Y:S02]  /*05e0*/  DFMA R12, R6, R12, UR8 ;  /* 0x00000008060c7e2b */ /* 0x000fe4000800000c */
[----:B------:R-:W0:Y:S04]  /*05f0*/  MUFU.RSQ64H R29, R11 ;  /* 0x0000000b001d7308 */ /* 0x000e280000001c00 */
[----:B------:R-:W-:-:S02]  /*0600*/  IADD3 R28, PT, PT, R11, -0x3500000, RZ ;  /* 0xfcb000000b1c7810 */ /* 0x000fc40007ffe0ff */
[----:B------:R-:W-:Y:S01]  /*0610*/  DFMA R12, R6, R12, UR6 ;  /* 0x00000006060c7e2b */ /* 0x000fe2000800000c */
[----:B------:R-:W-:Y:S01]  /*0620*/  UMOV UR6, 0x1852b7af ;  /* 0x1852b7af00067882 */ /* 0x000fe20000000000 */
[----:B------:R-:W-:Y:S01]  /*0630*/  UMOV UR7, 0x3f56c16c ;  /* 0x3f56c16c00077882 */ /* 0x000fe20000000000 */
[----:B------:R-:W-:-:S05]  /*0640*/  ISETP.GE.U32.AND P0, PT, R28, 0x7ca00000, PT ;  /* 0x7ca000001c00780c */ /* 0x000fca0003f06070 */
[----:B------:R-:W-:Y:S01]  /*0650*/  DFMA R12, R6, R12, UR6 ;  /* 0x00000006060c7e2b */ /* 0x000fe2000800000c */
[----:B------:R-:W-:Y:S01]  /*0660*/  UMOV UR6, 0x11122322 ;  /* 0x1112232200067882 */ /* 0x000fe20000000000 */
[----:B------:R-:W-:Y:S01]  /*0670*/  UMOV UR7, 0x3f811111 ;  /* 0x3f81111100077882 */ /* 0x000fe20000000000 */
[----:B0-----:R-:W-:-:S05]  /*0680*/  DMUL R8, R28, R28 ;  /* 0x0000001c1c087228 */ /* 0x001fca0000000000 */
[----:B------:R-:W-:Y:S01]  /*0690*/  DFMA R12, R6, R12, UR6 ;  /* 0x00000006060c7e2b */ /* 0x000fe2000800000c */
[----:B------:R-:W-:Y:S01]  /*06a0*/  UMOV UR6, 0x555502a1 ;  /* 0x555502a100067882 */ /* 0x000fe20000000000 */
[----:B------:R-:W-:Y:S01]  /*06b0*/  UMOV UR7, 0x3fa55555 ;  /* 0x3fa5555500077882 */ /* 0x000fe20000000000 */
[----:B------:R-:W-:-:S05]  /*06c0*/  DFMA R8, R10, -R8, 1 ;  /* 0x3ff000000a08742b */ /* 0x000fca0000000808 */
[----:B------:R-:W-:Y:S01]  /*06d0*/  DFMA R12, R6, R12, UR6 ;  /* 0x00000006060c7e2b */ /* 0x000fe2000800000c */
[----:B------:R-:W-:Y:S01]  /*06e0*/  UMOV UR6, 0x55555511 ;  /* 0x5555551100067882 */ /* 0x000fe20000000000 */
[----:B------:R-:W-:Y:S01]  /*06f0*/  UMOV UR7, 0x3fc55555 ;  /* 0x3fc5555500077882 */ /* 0x000fe20000000000 */
[----:B------:R-:W-:Y:S02]  /*0700*/  DFMA R16, R8, R16, 0.5 ;  /* 0x3fe000000810742b */ /* 0x000fe40000000010 */
[----:B------:R-:W-:-:S03]  /*0710*/  DMUL R8, R28, R8 ;  /* 0x000000081c087228 */ /* 0x000fc60000000000 */
[----:B------:R-:W-:Y:S01]  /*0720*/  DFMA R12, R6, R12, UR6 ;  /* 0x00000006060c7e2b */ /* 0x000fe2000800000c */
[----:B------:R-:W-:Y:S01]  /*0730*/  UMOV UR6, 0xb ;  /* 0x0000000b00067882 */ /* 0x000fe20000000000 */
[----:B------:R-:W-:-:S03]  /*0740*/  UMOV UR7, 0x3fe00000 ;  /* 0x3fe0000000077882 */ /* 0x000fc60000000000 */
[----:B------:R-:W-:-:S03]  /*0750*/  DFMA R8, R16, R8, R28 ;  /* 0x000000081008722b */ /* 0x000fc6000000001c */
[----:B------:R-:W-:-:S05]  /*0760*/  DFMA R12, R6, R12, UR6 ;  /* 0x00000006060c7e2b */ /* 0x000fca000800000c */
[----:B------:R-:W-:-:S03]  /*0770*/  DMUL R16, R10, R8 ;  /* 0x000000080a107228 */ /* 0x000fc60000000000 */
[----:B------:R-:W-:-:S05]  /*0780*/  DFMA R12, R6, R12, 1 ;  /* 0x3ff00000060c742b */ /* 0x000fca000000000c */
[----:B------:R-:W-:-:S03]  /*0790*/  DFMA R18, R16, -R16, R10 ;  /* 0x800000101012722b */ /* 0x000fc6000000000a */
[----:B------:R-:W-:Y:S01]  /*07a0*/  DFMA R22, R6, R12, 1 ;  /* 0x3ff000000616742b */ /* 0x000fe2000000000c */
[----:B------:R-:W-:Y:S01]  /*07b0*/  VIADD R7, R9, 0xfff00000 ;  /* 0xfff0000009077836 */ /* 0x000fe20000000000 */
[----:B------:R-:W-:-:S06]  /*07c0*/  MOV R6, R8 ;  /* 0x0000000800067202 */ /* 0x000fcc0000000f00 */
[----:B------:R-:W-:Y:S02]  /*07d0*/  DFMA R20, R18, R6, R16 ;  /* 0x000000061214722b */ /* 0x000fe40000000010 */
[----:B------:R-:W-:Y:S01]  /*07e0*/  IMAD R13, R4, 0x100000, R23 ;  /* 0x00100000040d7824 */ /* 0x000fe200078e0217 */
[----:B------:R-:W-:Y:S01]  /*07f0*/  MOV R12, R22 ;  /* 0x00000016000c7202 */ /* 0x000fe20000000f00 */
[----:B------:R-:W-:Y:S07]  /*0800*/  @!P1 BRA `(.L_x_5) ;  /* 0x0000000000349947 */ /* 0x000fee0003800000 */
[----:B------:R-:W-:Y:S01]  /*0810*/  FSETP.GEU.AND P2, PT, |R15|, 4.2275390625, PT ;  /* 0x408748000f00780b */ /* 0x000fe20003f4e200 */
[C---:B------:R-:W-:Y:S02]  /*0820*/  DADD R12, R14.reuse, +INF ;  /* 0x7ff000000e0c7429 */ /* 0x040fe40000000000 */
[----:B------:R-:W-:-:S08]  /*0830*/  DSETP.GEU.AND P1, PT, R14, RZ, PT ;  /* 0x000000ff0e00722a */ /* 0x000fd00003f2e000 */
[----:B------:R-:W-:Y:S02]  /*0840*/  FSEL R12, R12, RZ, P1 ;  /* 0x000000ff0c0c7208 */ /* 0x000fe40000800000 */
[----:B------:R-:W-:Y:S02]  /*0850*/  @!P2 LEA.HI R2, R4, R4, RZ, 0x1 ;  /* 0x000000040402a211 */ /* 0x000fe400078f08ff */
[----:B------:R-:W-:Y:S02]  /*0860*/  @!P2 MOV R14, RZ ;  /* 0x000000ff000ea202 */ /* 0x000fe40000000f00 */
[----:B------:R-:W-:Y:S02]  /*0870*/  @!P2 SHF.R.S32.HI R5, RZ, 0x1, R2 ;  /* 0x00000001ff05a819 */ /* 0x000fe40000011402 */
[----:B------:R-:W-:-:S03]  /*0880*/  FSEL R13, R13, RZ, P1 ;  /* 0x000000ff0d0d7208 */ /* 0x000fc60000800000 */
[----:B------:R-:W-:Y:S01]  /*0890*/  @!P2 IMAD.IADD R4, R4, 0x1, -R5 ;  /* 0x000000010404a824 */ /* 0x000fe200078e0a05 */
[----:B------:R-:W-:-:S04]  /*08a0*/  @!P2 LEA R5, R5, R23, 0x14 ;  /* 0x000000170505a211 */ /* 0x000fc800078ea0ff */
[----:B------:R-:W-:Y:S01]  /*08b0*/  @!P2 LEA R15, R4, 0x3ff00000, 0x14 ;  /* 0x3ff00000040fa811 */ /* 0x000fe200078ea0ff */
[----:B------:R-:W-:-:S06]  /*08c0*/  @!P2 IMAD.MOV.U32 R4, RZ, RZ, R22 ;  /* 0x000000ffff04a224 */ /* 0x000fcc00078e0016 */
[----:B------:R-:W-:-:S11]  /*08d0*/  @!P2 DMUL R12, R4, R14 ;  /* 0x0000000e040ca228 */ /* 0x000fd60000000000 */
.L_x_5:
[----:B------:R-:W-:Y:S05]  /*08e0*/  BSYNC.RECONVERGENT B0 ;  /* 0x0000000000007941 */ /* 0x000fea0003800200 */
.L_x_4:
[----:B------:R-:W-:Y:S04]  /*08f0*/  BSSY.RECONVERGENT B0, `(.L_x_6) ;  /* 0x000000d000007945 */ /* 0x000fe80003800200 */
[----:B------:R-:W-:Y:S05]  /*0900*/  @!P0 BRA `(.L_x_7) ;  /* 0x00000000002c8947 */ /* 0x000fea0003800000 */
[----:B------:R-:W-:Y:S01]  /*0910*/  IMAD.MOV.U32 R6, RZ, RZ, R8 ;  /* 0x000000ffff067224 */ /* 0x000fe200078e0008 */
[----:B------:R-:W-:Y:S01]  /*0920*/  MOV R8, R18 ;  /* 0x0000001200087202 */ /* 0x000fe20000000f00 */
[----:B------:R-:W-:Y:S01]  /*0930*/  IMAD.MOV.U32 R9, RZ, RZ, R19 ;  /* 0x000000ffff097224 */ /* 0x000fe200078e0013 */
[----:B------:R-:W-:Y:S01]  /*0940*/  MOV R4, R16 ;  /* 0x0000001000047202 */ /* 0x000fe20000000f00 */
[----:B------:R-:W-:Y:S01]  /*0950*/  IMAD.MOV.U32 R5, RZ, RZ, R17 ;  /* 0x000000ffff057224 */ /* 0x000fe200078e0011 */
[----:B------:R-:W-:Y:S01]  /*0960*/  MOV R30, R10 ;  /* 0x0000000a001e7202 */ /* 0x000fe20000000f00 */
[----:B------:R-:W-:Y:S01]  /*0970*/  IMAD.MOV.U32 R29, RZ, RZ, R11 ;  /* 0x000000ffff1d7224 */ /* 0x000fe200078e000b */
[----:B------:R-:W-:-:S07]  /*0980*/  MOV R2, 0x9a0 ;  /* 0x000009a000027802 */ /* 0x000fce0000000f00 */
[----:B------:R-:W-:Y:S05]  /*0990*/  CALL.REL.NOINC `($__internal_1_$__cuda_sm20_dsqrt_rn_f64_mediumpath_v1) ;  /* 0x0000003400cc7944 */ /* 0x000fea0003c00000 */
[----:B------:R-:W-:Y:S01]  /*09a0*/  MOV R20, R4 ;  /* 0x0000000400147202 */ /* 0x000fe20000000f00 */
[----:B------:R-:W-:-:S07]  /*09b0*/  IMAD.MOV.U32 R21, RZ, RZ, R5 ;  /* 0x000000ffff157224 */ /* 0x000fce00078e0005 */
.L_x_7:
[----:B------:R-:W-:Y:S05]  /*09c0*/  BSYNC.RECONVERGENT B0 ;  /* 0x0000000000007941 */ /* 0x000fea0003800200 */
.L_x_6:
[----:B------:R-:W0:Y:S01]  /*09d0*/  LDCU.64 UR6, c[0x0][0x3b8] ;  /* 0x00007700ff0677ac */ /* 0x000e220008000a00 */
[----:B------:R-:W1:Y:S01]  /*09e0*/  LDC.64 R4, c[0x0][0x388] ;  /* 0x0000e200ff047b82 */ /* 0x000e620000000a00 */
[----:B------:R-:W-:Y:S01]  /*09f0*/  IMAD R2, R3, UR5, R0 ;  /* 0x0000000503027c24 */ /* 0x000fe2000f8e0200 */
[----:B------:R-:W-:-:S08]  /*0a00*/  DMUL R20, R10, R20 ;  /* 0x000000140a147228 */ /* 0x000fd00000000000 */
[----:B------:R-:W-:Y:S01]  /*0a10*/  DMUL R20, R20, R12 ;  /* 0x0000000c14147228 */ /* 0x000fe20000000000 */
[----:B0-----:R-:W-:-:S04]  /*0a20*/  IMAD R2, R2, UR6, RZ ;  /* 0x0000000602027c24 */ /* 0x001fc8000f8e02ff */
[----:B------:R-:W-:-:S04]  /*0a30*/  IMAD R7, R2, UR7, RZ ;  /* 0x0000000702077c24 */ /* 0x000fc8000f8e02ff */
[----:B-1----:R-:W-:-:S05]  /*0a40*/  IMAD.WIDE.U32 R4, R7, 0x8, R4 ;  /* 0x0000000807047825 */ /* 0x002fca00078e0004 */
[----:B------:R0:W-:Y:S01]  /*0a50*/  STG.E.64 desc[UR18][R4.64], R20 ;  /* 0x0000001404007986 */ /* 0x0001e2000c101b12 */
[----:B------:R-:W-:Y:S05]  /*0a60*/  BRA `(.L_x_8) ;  /* 0x0000002000287947 */ /* 0x000fea0003800000 */
.L_x_0:
[----:B------:R-:W-:-:S04]  /*0a70*/  UISETP.NE.AND UP0, UPT, UR7, 0x1, UPT ;  /* 0x000000010700788c */ /* 0x000fc8000bf05270 */
[----:B------:R-:W-:-:S09]  /*0a80*/  UISETP.NE.OR UP1, UPT, UR6, URZ, UP0 ;  /* 0x000000ff0600728c */ /* 0x000fd20008725670 */
[----:B------:R-:W-:Y:S05]  /*0a90*/  BRA.U UP1, `(.L_x_9) ;  /* 0x0000000901907547 */ /* 0x000fea000b800000 */
[----:B------:R-:W0:Y:S08]  /*0aa0*/  LDC.64 R8, c[0x0][0x3c8] ;  /* 0x0000f200ff087b82 */ /* 0x000e300000000a00 */
[----:B------:R-:W2:Y:S08]  /*0ab0*/  LDC.64 R14, c[0x0][0x3c0] ;  /* 0x0000f000ff0e7b82 */ /* 0x000eb00000000a00 */
[----:B------:R-:W4:Y:S01]  /*0ac0*/  LDC.64 R16, c[0x0][0x3d0] ;  /* 0x0000f400ff107b82 */ /* 0x000f220000000a00 */
[----:B0-----:R-:W-:-:S07]  /*0ad0*/  DMUL R8, R8, R8 ;  /* 0x0000000808087228 */ /* 0x001fce0000000000 */
[----:B------:R-:W1:Y:S01]  /*0ae0*/  LDC.64 R4, c[0x0][0x3a0] ;  /* 0x0000e800ff047b82 */ /* 0x000e620000000a00 */
[----:B--2---:R-:W-:-:S07]  /*0af0*/  DFMA R8, R14, R14, R8 ;  /* 0x0000000e0e08722b */ /* 0x004fce0000000008 */
[----:B------:R-:W3:Y:S01]  /*0b00*/  LDC.64 R6, c[0x0][0x3a8] ;  /* 0x0000ea00ff067b82 */ /* 0x000ee20000000a00 */
[----:B----4-:R-:W-:-:S06]  /*0b10*/  DFMA R30, R16, R16, R8 ;  /* 0x00000010101e722b */ /* 0x010fcc0000000008 */
[----:B------:R-:W0:Y:S01]  /*0b20*/  MUFU.RSQ64H R29, R31 ;  /* 0x0000001f001d7308 */ /* 0x000e220000001c00 */
[----:B-1----:R-:W-:-:S03]  /*0b30*/  IMAD.WIDE.U32 R4, R3, 0x8, R4 ;  /* 0x0000000803047825 */ /* 0x002fc600078e0004 */
[----:B------:R-:W-:Y:S02]  /*0b40*/  IADD3 R28, PT, PT, R31, -0x3500000, RZ ;  /* 0xfcb000001f1c7810 */ /* 0x000fe40007ffe0ff */
[----:B------:R1:W5:Y:S01]  /*0b50*/  LDG.E.64 R12, desc[UR18][R4.64] ;  /* 0x00000012040c7981 */ /* 0x000362000c1e1b00 */
[----:B---3--:R-:W-:Y:S01]  /*0b60*/  IMAD.WIDE.U32 R6, R0, 0x8, R6 ;  /* 0x0000000800067825 */ /* 0x008fe200078e0006 */
[----:B------:R-:W-:-:S04]  /*0b70*/  ISETP.GE.U32.AND P0, PT, R28, 0x7ca00000, PT ;  /* 0x7ca000001c00780c */ /* 0x000fc80003f06070 */
[----:B------:R2:W5:Y:S01]  /*0b80*/  LDG.E.64 R10, desc[UR18][R6.64] ;  /* 0x00000012060a7981 */ /* 0x000562000c1e1b00 */
[----:B0-----:R-:W-:Y:S01]  /*0b90*/  DMUL R8, R28, R28 ;  /* 0x0000001c1c087228 */ /* 0x001fe20000000000 */
[----:B-1----:R-:W-:Y:S01]  /*0ba0*/  IMAD.MOV.U32 R4, RZ, RZ, 0x0 ;  /* 0x00000000ff047424 */ /* 0x002fe200078e00ff */
[----:B------:R-:W-:-:S06]  /*0bb0*/  MOV R5, 0x3fd80000 ;  /* 0x3fd8000000057802 */ /* 0x000fcc0000000f00 */
[----:B------:R-:W-:-:S08]  /*0bc0*/  DFMA R8, R30, -R8, 1 ;  /* 0x3ff000001e08742b */ /* 0x000fd00000000808 */
[----:B------:R-:W-:Y:S02]  /*0bd0*/  DFMA R4, R8, R4, 0.5 ;  /* 0x3fe000000804742b */ /* 0x000fe40000000004 */
[----:B------:R-:W-:-:S08]  /*0be0*/  DMUL R8, R28, R8 ;  /* 0x000000081c087228 */ /* 0x000fd00000000000 */
[----:B------:R-:W-:-:S08]  /*0bf0*/  DFMA R4, R4, R8, R28 ;  /* 0x000000080404722b */ /* 0x000fd0000000001c */
[----:B------:R-:W-:Y:S02]  /*0c00*/  DMUL R16, R30, R4 ;  /* 0x000000041e107228 */ /* 0x000fe40000000000 */
[----:B--2---:R-:W-:Y:S01]  /*0c10*/  VIADD R7, R5, 0xfff00000 ;  /* 0xfff0000005077836 */ /* 0x004fe20000000000 */
[----:B------:R-:W-:-:S05]  /*0c20*/  MOV R6, R4 ;  /* 0x0000000400067202 */ /* 0x000fca0000000f00 */
[----:B------:R-:W-:-:S08]  /*0c30*/  DFMA R8, R16, -R16, R30 ;  /* 0x800000101008722b */ /* 0x000fd0000000001e */
[----:B------:R-:W-:Y:S01]  /*0c40*/  DFMA R14, R8, R6, R16 ;  /* 0x00000006080e722b */ /* 0x000fe20000000010 */
[----:B------:R-:W-:Y:S10]  /*0c50*/  @!P0 BRA `(.L_x_10) ;  /* 0x0000000000208947 */ /* 0x000ff40003800000 */
[----:B------:R-:W-:Y:S01]  /*0c60*/  IMAD.MOV.U32 R6, RZ, RZ, R4 ;  /* 0x000000ffff067224 */ /* 0x000fe200078e0004 */
[----:B------:R-:W-:Y:S01]  /*0c70*/  MOV R29, R31 ;  /* 0x0000001f001d7202 */ /* 0x000fe20000000f00 */
[----:B------:R-:W-:Y:S01]  /*0c80*/  IMAD.MOV.U32 R4, RZ, RZ, R16 ;  /* 0x000000ffff047224 */ /* 0x000fe200078e0010 */
[----:B------:R-:W-:Y:S02]  /*0c90*/  MOV R5, R17 ;  /* 0x0000001100057202 */ /* 0x000fe40000000f00 */
[----:B------:R-:W-:-:S07]  /*0ca0*/  MOV R2, 0xcc0 ;  /* 0x00000cc000027802 */ /* 0x000fce0000000f00 */
[----:B-----5:R-:W-:Y:S05]  /*0cb0*/  CALL.REL.NOINC `($__internal_1_$__cuda_sm20_dsqrt_rn_f64_mediumpath_v1) ;  /* 0x0000003400047944 */ /* 0x020fea0003c00000 */
[----:B------:R-:W-:Y:S01]  /*0cc0*/  IMAD.MOV.U32 R14, RZ, RZ, R4 ;  /* 0x000000ffff0e7224 */ /* 0x000fe200078e0004 */
[----:B------:R-:W-:-:S07]  /*0cd0*/  MOV R15, R5 ;  /* 0x00000005000f7202 */ /* 0x000fce0000000f00 */
.L_x_10:
[----:B-----5:R-:W-:Y:S01]  /*0ce0*/  DADD R4, R12, R10 ;  /* 0x000000000c047229 */ /* 0x020fe2000000000a */
[----:B------:R-:W-:Y:S05]  /*0cf0*/  BSSY.RECONVERGENT B0, `(.L_x_11) ;  /* 0x000000e000007945 */ /* 0x000fea0003800200 */
[----:B------:R-:W0:Y:S04]  /*0d00*/  MUFU.RCP64H R7, R5 ;  /* 0x0000000500077308 */ /* 0x000e280000001800 */
[----:B------:R-:W-:-:S05]  /*0d10*/  VIADD R6, R5, 0x300402 ;  /* 0x0030040205067836 */ /* 0x000fca0000000000 */
[----:B------:R-:W-:Y:S01]  /*0d20*/  FSETP.GEU.AND P0, PT, |R6|, 5.8789094863358348022e-39, PT ;  /* 0x004004020600780b */ /* 0x000fe20003f0e200 */
[----:B0-----:R-:W-:-:S08]  /*0d30*/  DFMA R8, -R4, R6, 1 ;  /* 0x3ff000000408742b */ /* 0x001fd00000000106 */
[----:B------:R-:W-:-:S08]  /*0d40*/  DFMA R8, R8, R8, R8 ;  /* 0x000000080808722b */ /* 0x000fd00000000008 */
[----:B------:R-:W-:-:S08]  /*0d50*/  DFMA R8, R6, R8, R6 ;  /* 0x000000080608722b */ /* 0x000fd00000000006 */
[----:B------:R-:W-:-:S08]  /*0d60*/  DFMA R16, -R4, R8, 1 ;  /* 0x3ff000000410742b */ /* 0x000fd00000000108 */
[----:B------:R-:W-:Y:S01]  /*0d70*/  DFMA R8, R8, R16, R8 ;  /* 0x000000100808722b */ /* 0x000fe20000000008 */
[----:B------:R-:W-:Y:S10]  /*0d80*/  @P0 BRA `(.L_x_12) ;  /* 0x0000000000100947 */ /* 0x000ff40003800000 */
[----:B------:R-:W-:Y:S02]  /*0d90*/  LOP3.LUT R8, R5, 0x7fffffff, RZ, 0xc0, !PT ;  /* 0x7fffffff05087812 */ /* 0x000fe400078ec0ff */
[----:B------:R-:W-:Y:S02]  /*0da0*/  MOV R2, 0xdd0 ;  /* 0x00000dd000027802 */ /* 0x000fe40000000f00 */
[----:B------:R-:W-:-:S07]  /*0db0*/  IADD3 R8, PT, PT, R8, -0x100000, RZ ;  /* 0xfff0000008087810 */ /* 0x000fce0007ffe0ff */
[----:B------:R-:W-:Y:S05]  /*0dc0*/  CALL.REL.NOINC `($__internal_0_$__cuda_sm20_dblrcp_rn_slowpath_v3) ;  /* 0x00000030001c7944 */ /* 0x000fea0003c00000 */
.L_x_12:
[----:B------:R-:W-:Y:S05]  /*0dd0*/  BSYNC.RECONVERGENT B0 ;  /* 0x0000000000007941 */ /* 0x000fea0003800200 */
.L_x_11:
[----:B------:R-:W-:Y:S01]  /*0de0*/  DMUL R10, R10, R8 ;  /* 0x000000080a0a7228 */ /* 0x000fe20000000000 */
[----:B------:R-:W-:Y:S01]  /*0df0*/  IMAD.MOV.U32 R6, RZ, RZ, 0x652b82fe ;  /* 0x652b82feff067424 */ /* 0x000fe200078e00ff */
[----:B------:R-:W-:Y:S01]  /*0e00*/  MOV R7, 0x3ff71547 ;  /* 0x3ff7154700077802 */ /* 0x000fe20000000f00 */
[----:B------:R-:W-:Y:S01]  /*0e10*/  UMOV UR6, 0xfefa39ef ;  /* 0xfefa39ef00067882 */ /* 0x000fe20000000000 */
[----:B------:R-:W-:Y:S01]  /*0e20*/  UMOV UR7, 0x3fe62e42 ;  /* 0x3fe62e4200077882 */ /* 0x000fe20000000000 */
[----:B------:R-:W0:Y:S01]  /*0e30*/  LDCU.128 UR8, c[0x0][0x3c0] ;  /* 0x00007800ff0877ac */ /* 0x000e220008000c00 */
[----:B------:R-:W-:Y:S02]  /*0e40*/  BSSY.RECONVERGENT B0, `(.L_x_13) ;  /* 0x000004b000007945 */ /* 0x000fe40003800200 */
[----:B------:R-:W-:Y:S02]  /*0e50*/  DMUL R12, R12, -R10 ;  /* 0x8000000a0c0c7228 */ /* 0x000fe40000000000 */
[----:B------:R-:W-:-:S06]  /*0e60*/  DADD R10, R10, -1 ;  /* 0xbff000000a0a7429 */ /* 0x000fcc0000000000 */
[----:B------:R-:W-:Y:S02]  /*0e70*/  DMUL R4, R12, R14 ;  /* 0x0000000e0c047228 */ /* 0x000fe40000000000 */
[----:B0-----:R-:W-:-:S06]  /*0e80*/  DMUL R16, R10, UR8 ;  /* 0x000000080a107c28 */ /* 0x001fcc0008000000 */
        /* <DEDUP_REMOVED lines=9> */
[----:B------:R-:W-:Y:S01]  /*0f20*/  IMAD.MOV.U32 R14, RZ, RZ, -0x35dec16 ;  /* 0xfca213eaff0e7424 */ /* 0x000fe200078e00ff */
[----:B------:R-:W-:Y:S01]  /*0f30*/  MOV R15, 0x3e928af3 ;  /* 0x3e928af3000f7802 */ /* 0x000fe20000000f00 */
[----:B------:R-:W-:-:S05]  /*0f40*/  UMOV UR7, 0x3e5ade15 ;  /* 0x3e5ade1500077882 */ /* 0x000fca0000000000 */
[----:B------:R-:W-:Y:S01]  /*0f50*/  DFMA R14, R12, UR6, R14 ;  /* 0x000000060c0e7c2b */ /* 0x000fe2000800000e */
[----:B------:R-:W-:Y:S01]  /*0f60*/  UMOV UR6, 0x62401315 ;  /* 0x6240131500067882 */ /* 0x000fe20000000000 */
[----:B------:R-:W-:-:S06]  /*0f70*/  UMOV UR7, 0x3ec71dee ;  /* 0x3ec71dee00077882 */ /* 0x000fcc0000000000 */
[----:B------:R-:W-:Y:S01]  /*0f80*/  DFMA R14, R12, R14, UR6 ;  /* 0x000000060c0e7e2b */ /* 0x000fe2000800000e */
        /* <DEDUP_REMOVED lines=14> */
[----:B------:R-:W-:Y:S01]  /*1070*/  DFMA R14, R12, R14, UR6 ;  /* 0x000000060c0e7e2b */ /* 0x000fe2000800000e */
[----:B------:R-:W-:Y:S01]  /*1080*/  UMOV UR6, 0x555502a1 ;  /* 0x555502a100067882 */ /* 0x000fe20000000000 */
[----:B------:R-:W-:-:S02]  /*1090*/  UMOV UR7, 0x3fa55555 ;  /* 0x3fa5555500077882 */ /* 0x000fc40000000000 */
[----:B------:R-:W-:-:S04]  /*10a0*/  DMUL R30, R8, R8 ;  /* 0x00000008081e7228 */ /* 0x000fc80000000000 */
[----:B------:R-:W-:Y:S01]  /*10b0*/  DFMA R14, R12, R14, UR6 ;  /* 0x000000060c0e7e2b */ /* 0x000fe2000800000e */
[----:B------:R-:W-:Y:S01]  /*10c0*/  UMOV UR6, 0x55555511 ;  /* 0x5555551100067882 */ /* 0x000fe20000000000 */
[----:B------:R-:W-:Y:S02]  /*10d0*/  UMOV UR7, 0x3fc55555 ;  /* 0x3fc5555500077882 */ /* 0x000fe40000000000 */
[----:B------:R-:W-:-:S04]  /*10e0*/  DMUL R30, R8, R30 ;  /* 0x0000001e081e7228 */ /* 0x000fc80000000000 */
[----:B------:R-:W-:Y:S01]  /*10f0*/  DFMA R14, R12, R14, UR6 ;  /* 0x000000060c0e7e2b */ /* 0x000fe2000800000e */
[----:B------:R-:W-:Y:S01]  /*1100*/  UMOV UR6, 0xb ;  /* 0x0000000b00067882 */ /* 0x000fe20000000000 */
[----:B------:R-:W0:Y:S01]  /*1110*/  MUFU.RSQ64H R29, R31 ;  /* 0x0000001f001d7308 */ /* 0x000e220000001c00 */
[----:B------:R-:W-:-:S03]  /*1120*/  UMOV UR7, 0x3fe00000 ;  /* 0x3fe0000000077882 */ /* 0x000fc60000000000 */
[----:B------:R-:W-:Y:S02]  /*1130*/  VIADD R28, R31, 0xfcb00000 ;  /* 0xfcb000001f1c7836 */ /* 0x000fe40000000000 */
[C---:B------:R-:W-:Y:S01]  /*1140*/  DFMA R14, R12.reuse, R14, UR6 ;  /* 0x000000060c0e7e2b */ /* 0x040fe2000800000e */
[----:B------:R-:W1:Y:S07]  /*1150*/  LDCU.64 UR6, c[0x0][0x3d0] ;  /* 0x00007a00ff0677ac */ /* 0x000e6e0008000a00 */
[----:B------:R-:W-:-:S02]  /*1160*/  DFMA R14, R12, R14, 1 ;  /* 0x3ff000000c0e742b */ /* 0x000fc4000000000e */
[----:B0-----:R-:W-:-:S06]  /*1170*/  DMUL R8, R28, R28 ;  /* 0x0000001c1c087228 */ /* 0x001fcc0000000000 */
[----:B------:R-:W-:Y:S02]  /*1180*/  DFMA R12, R12, R14, 1 ;  /* 0x3ff000000c0c742b */ /* 0x000fe4000000000e */
[----:B------:R-:W-:Y:S02]  /*1190*/  DMUL R14, R10, UR10 ;  /* 0x0000000a0a0e7c28 */ /* 0x000fe40008000000 */
[----:B------:R-:W-:Y:S01]  /*11a0*/  DFMA R20, R30, -R8, 1 ;  /* 0x3ff000001e14742b */ /* 0x000fe20000000808 */
[----:B------:R-:W-:Y:S01]  /*11b0*/  MOV R8, 0x0 ;  /* 0x0000000000087802 */ /* 0x000fe20000000f00 */
[----:B------:R-:W-:Y:S01]  /*11c0*/  IMAD.MOV.U32 R9, RZ, RZ, 0x3fd80000 ;  /* 0x3fd80000ff097424 */ /* 0x000fe200078e00ff */
[----:B-1----:R-:W-:-:S03]  /*11d0*/  DMUL R10, R10, UR6 ;  /* 0x000000060a0a7c28 */ /* 0x002fc60008000000 */
[----:B------:R-:W-:Y:S01]  /*11e0*/  LEA R19, R6, R13, 0x14 ;  /* 0x0000000d06137211 */ /* 0x000fe200078ea0ff */
[----:B------:R-:W-:Y:S01]  /*11f0*/  IMAD.MOV.U32 R18, RZ, RZ, R12 ;  /* 0x000000ffff127224 */ /* 0x000fe200078e000c */
[----:B------:R-:W-:Y:S02]  /*1200*/  DFMA R8, R20, R8, 0.5 ;  /* 0x3fe000001408742b */ /* 0x000fe40000000008 */
[----:B------:R-:W-:Y:S01]  /*1210*/  DMUL R20, R28, R20 ;  /* 0x000000141c147228 */ /* 0x000fe20000000000 */
[----:B------:R-:W-:Y:S10]  /*1220*/  @!P0 BRA `(.L_x_14) ;  /* 0x0000000000308947 */ /* 0x000ff40003800000 */
[----:B------:R-:W-:Y:S01]  /*1230*/  FSETP.GEU.AND P1, PT, |R5|, 4.2275390625, PT ;  /* 0x408748000500780b */ /* 0x000fe20003f2e200 */
[C---:B------:R-:W-:Y:S02]  /*1240*/  DADD R18, R4.reuse, +INF ;  /* 0x7ff0000004127429 */ /* 0x040fe40000000000 */
[----:B------:R-:W-:-:S08]  /*1250*/  DSETP.GEU.AND P0, PT, R4, RZ, PT ;  /* 0x000000ff0400722a */ /* 0x000fd00003f0e000 */
[----:B------:R-:W-:Y:S02]  /*1260*/  FSEL R18, R18, RZ, P0 ;  /* 0x000000ff12127208 */ /* 0x000fe40000000000 */
[----:B------:R-:W-:Y:S02]  /*1270*/  @!P1 LEA.HI R2, R6, R6, RZ, 0x1 ;  /* 0x0000000606029211 */ /* 0x000fe400078f08ff */
[----:B------:R-:W-:Y:S02]  /*1280*/  FSEL R19, R19, RZ, P0 ;  /* 0x000000ff13137208 */ /* 0x000fe40000000000 */
[----:B------:R-:W-:-:S04]  /*1290*/  @!P1 SHF.R.S32.HI R5, RZ, 0x1, R2 ;  /* 0x00000001ff059819 */ /* 0x000fc80000011402 */
[----:B------:R-:W-:Y:S01]  /*12a0*/  @!P1 IADD3 R4, PT, PT, R6, -R5, RZ ;  /* 0x8000000506049210 */ /* 0x000fe20007ffe0ff */
[----:B------:R-:W-:-:S03]  /*12b0*/  @!P1 IMAD R13, R5, 0x100000, R13 ;  /* 0x00100000050d9824 */ /* 0x000fc600078e020d */
[----:B------:R-:W-:Y:S02]  /*12c0*/  @!P1 LEA R5, R4, 0x3ff00000, 0x14 ;  /* 0x3ff0000004059811 */ /* 0x000fe400078ea0ff */
[----:B------:R-:W-:-:S06]  /*12d0*/  @!P1 MOV R4, RZ ;  /* 0x000000ff00049202 */ /* 0x000fcc0000000f00 */
[----:B------:R-:W-:-:S11]  /*12e0*/  @!P1 DMUL R18, R12, R4 ;  /* 0x000000040c129228 */ /* 0x000fd60000000000 */
.L_x_14:
[----:B------:R-:W-:Y:S05]  /*12f0*/  BSYNC.RECONVERGENT B0 ;  /* 0x0000000000007941 */ /* 0x000fea0003800200 */
.L_x_13:
[----:B------:R-:W0:Y:S01]  /*1300*/  LDCU.64 UR6, c[0x0][0x3b8] ;  /* 0x00007700ff0677ac */ /* 0x000e220008000a00 */
[----:B------:R-:W-:Y:S01]  /*1310*/  DFMA R22, R8, R20, R28 ;  /* 0x000000140816722b */ /* 0x000fe2000000001c */
[----:B------:R-:W1:Y:S01]  /*1320*/  LDC.64 R12, c[0x0][0x388] ;  /* 0x0000e200ff0c7b82 */ /* 0x000e620000000a00 */
[----:B------:R-:W-:Y:S01]  /*1330*/  ISETP.GE.U32.AND P0, PT, R28, 0x7ca00000, PT ;  /* 0x7ca000001c00780c */ /* 0x000fe20003f06070 */
[----:B------:R-:W-:Y:S01]  /*1340*/  IMAD R2, R3, UR5, R0 ;  /* 0x0000000503027c24 */ /* 0x000fe2000f8e0200 */
[----:B------:R-:W-:Y:S04]  /*1350*/  BSSY.RECONVERGENT B0, `(.L_x_15) ;  /* 0x0000010000007945 */ /* 0x000fe80003800200 */
[----:B------:R-:W-:Y:S02]  /*1360*/  DMUL R4, R30, R22 ;  /* 0x000000161e047228 */ /* 0x000fe40000000000 */
[----:B------:R-:W-:Y:S01]  /*1370*/  VIADD R7, R23, 0xfff00000 ;  /* 0xfff0000017077836 */ /* 0x000fe20000000000 */
[----:B------:R-:W-:-:S05]  /*1380*/  MOV R6, R22 ;  /* 0x0000001600067202 */ /* 0x000fca0000000f00 */
[----:B------:R-:W-:Y:S01]  /*1390*/  DFMA R8, R4, -R4, R30 ;  /* 0x800000040408722b */ /* 0x000fe2000000001e */
[----:B0-----:R-:W-:-:S04]  /*13a0*/  IMAD R2, R2, UR6, RZ ;  /* 0x0000000602027c24 */ /* 0x001fc8000f8e02ff */
[----:B------:R-:W-:-:S03]  /*13b0*/  IMAD R25, R2, UR7, RZ ;  /* 0x0000000702197c24 */ /* 0x000fc6000f8e02ff */
[----:B------:R-:W-:Y:S01]  /*13c0*/  DFMA R20, R8, R6, R4 ;  /* 0x000000060814722b */ /* 0x000fe20000000004 */
[----:B-1----:R-:W-:Y:S01]  /*13d0*/  IMAD.WIDE.U32 R12, R25, 0x8, R12 ;  /* 0x00000008190c7825 */ /* 0x002fe200078e000c */
[----:B------:R-:W-:Y:S09]  /*13e0*/  @!P0 BRA `(.L_x_16) ;  /* 0x0000000000188947 */ /* 0x000ff20003800000 */
[----:B------:R-:W-:Y:S01]  /*13f0*/  IMAD.MOV.U32 R6, RZ, RZ, R22 ;  /* 0x000000ffff067224 */ /* 0x000fe200078e0016 */
[----:B------:R-:W-:Y:S02]  /*1400*/  MOV R29, R31 ;  /* 0x0000001f001d7202 */ /* 0x000fe40000000f00 */
[----:B------:R-:W-:-:S07]  /*1410*/  MOV R2, 0x1430 ;  /* 0x0000143000027802 */ /* 0x000fce0000000f00 */
[----:B------:R-:W-:Y:S05]  /*1420*/  CALL.REL.NOINC `($__internal_1_$__cuda_sm20_dsqrt_rn_f64_mediumpath_v1) ;  /* 0x0000002c00287944 */ /* 0x000fea0003c00000 */
[----:B------:R-:W-:Y:S01]  /*1430*/  IMAD.MOV.U32 R20, RZ, RZ, R4 ;  /* 0x000000ffff147224 */ /* 0x000fe200078e0004 */
[----:B------:R-:W-:-:S07]  /*1440*/  MOV R21, R5 ;  /* 0x0000000500157202 */ /* 0x000fce0000000f00 */
.L_x_16:
[----:B------:R-:W-:Y:S05]  /*1450*/  BSYNC.RECONVERGENT B0 ;  /* 0x0000000000007941 */ /* 0x000fea0003800200 */
.L_x_15:
[----:B------:R-:W-:-:S08]  /*1460*/  DMUL R20, R20, R18 ;  /* 0x0000001214147228 */ /* 0x000fd00000000000 */
[-C--:B------:R-:W-:Y:S02]  /*1470*/  DMUL R16, R16, R20.reuse ;  /* 0x0000001410107228 */ /* 0x080fe40000000000 */
[-C--:B------:R-:W-:Y:S02]  /*1480*/  DMUL R14, R14, R20.reuse ;  /* 0x000000140e0e7228 */ /* 0x080fe40000000000 */
[----:B------:R-:W-:-:S03]  /*1490*/  DMUL R10, R10, R20 ;  /* 0x000000140a0a7228 */ /* 0x000fc60000000000 */
[----:B------:R0:W-:Y:S04]  /*14a0*/  STG.E.64 desc[UR18][R12.64], R16 ;  /* 0x000000100c007986 */ /* 0x0001e8000c101b12 */
[----:B------:R0:W-:Y:S04]  /*14b0*/  STG.E.64 desc[UR18][R12.64+0x8], R14 ;  /* 0x0000080e0c007986 */ /* 0x0001e8000c101b12 */
[----:B------:R0:W-:Y:S01]  /*14c0*/  STG.E.64 desc[UR18][R12.64+0x10], R10 ;  /* 0x0000100a0c007986 */ /* 0x0001e2000c101b12 */
[----:B------:R-:W-:Y:S05]  /*14d0*/  BRA `(.L_x_8) ;  /* 0x00000014008c7947 */ /* 0x000fea0003800000 */
.L_x_9:
[----:B------:R-:W-:-:S04]  /*14e0*/  UISETP.NE.AND UP1, UPT, UR7, URZ, UPT ;  /* 0x000000ff0700728c */ /* 0x000fc8000bf25270 */
[----:B------:R-:W-:-:S09]  /*14f0*/  UISETP.NE.OR UP1, UPT, UR6, 0x1, UP1 ;  /* 0x000000010600788c */ /* 0x000fd20008f25670 */
        /* <DEDUP_REMOVED lines=10> */
[----:B-1----:R-:W-:-:S04]  /*15a0*/  IMAD.WIDE.U32 R4, R3, 0x8, R4 ;  /* 0x0000000803047825 */ /* 0x002fc800078e0004 */
[----:B------:R-:W-:Y:S01]  /*15b0*/  VIADD R28, R31, 0xfcb00000 ;  /* 0xfcb000001f1c7836 */ /* 0x000fe20000000000 */
[----:B------:R1:W5:Y:S01]  /*15c0*/  LDG.E.64 R12, desc[UR18][R4.64] ;  /* 0x00000012040c7981 */ /* 0x000362000c1e1b00 */
[----:B---3--:R-:W-:-:S03]  /*15d0*/  IMAD.WIDE.U32 R6, R0, 0x8, R6 ;  /* 0x0000000800067825 */ /* 0x008fc600078e0006 */
[----:B------:R-:W-:Y:S02]  /*15e0*/  ISETP.GE.U32.AND P0, PT, R28, 0x7ca00000, PT ;  /* 0x7ca000001c00780c */ /* 0x000fe40003f06070 */
[----:B------:R2:W5:Y:S01]  /*15f0*/  LDG.E.64 R10, desc[UR18][R6.64] ;  /* 0x00000012060a7981 */ /* 0x000562000c1e1b00 */
[----:B0-----:R-:W-:Y:S01]  /*1600*/  DMUL R8, R28, R28 ;  /* 0x0000001c1c087228 */ /* 0x001fe20000000000 */
[----:B-1----:R-:W-:Y:S01]  /*1610*/  MOV R4, 0x0 ;  /* 0x0000000000047802 */ /* 0x002fe20000000f00 */
[----:B------:R-:W-:-:S06]  /*1620*/  IMAD.MOV.U32 R5, RZ, RZ, 0x3fd80000 ;  /* 0x3fd80000ff057424 */ /* 0x000fcc00078e00ff */
[----:B------:R-:W-:-:S08]  /*1630*/  DFMA R8, R30, -R8, 1 ;  /* 0x3ff000001e08742b */ /* 0x000fd00000000808 */
[----:B------:R-:W-:Y:S02]  /*1640*/  DFMA R4, R8, R4, 0.5 ;  /* 0x3fe000000804742b */ /* 0x000fe40000000004 */
[----:B------:R-:W-:-:S08]  /*1650*/  DMUL R8, R28, R8 ;  /* 0x000000081c087228 */ /* 0x000fd00000000000 */
[----:B------:R-:W-:-:S08]  /*1660*/  DFMA R4, R4, R8, R28 ;  /* 0x000000080404722b */ /* 0x000fd0000000001c */
[----:B------:R-:W-:Y:S02]  /*1670*/  DMUL R16, R30, R4 ;  /* 0x000000041e107228 */ /* 0x000fe40000000000 */
[----:B--2---:R-:W-:Y:S01]  /*1680*/  IADD3 R7, PT, PT, R5, -0x100000, RZ ;  /* 0xfff0000005077810 */ /* 0x004fe20007ffe0ff */
        /* <DEDUP_REMOVED lines=12> */
.L_x_18:
        /* <DEDUP_REMOVED lines=15> */
.L_x_20:
[----:B------:R-:W-:Y:S05]  /*1840*/  BSYNC.RECONVERGENT B0 ;  /* 0x0000000000007941 */ /* 0x000fea0003800200 */
.L_x_19:
[----:B------:R-:W-:Y:S01]  /*1850*/  DMUL R4, R10, R8 ;  /* 0x000000080a047228 */ /* 0x000fe20000000000 */
[----:B------:R-:W-:Y:S01]  /*1860*/  MOV R6, 0x652b82fe ;  /* 0x652b82fe00067802 */ /* 0x000fe20000000f00 */
[----:B------:R-:W-:Y:S01]  /*1870*/  IMAD.MOV.U32 R7, RZ, RZ, 0x3ff71547 ;  /* 0x3ff71547ff077424 */ /* 0x000fe200078e00ff */
[----:B------:R-:W-:Y:S01]  /*1880*/  UMOV UR6, 0xfefa39ef ;  /* 0xfefa39ef00067882 */ /* 0x000fe20000000000 */
[----:B------:R-:W-:Y:S01]  /*1890*/  UMOV UR7, 0x3fe62e42 ;  /* 0x3fe62e4200077882 */ /* 0x000fe20000000000 */
[----:B------:R-:W0:Y:S01]  /*18a0*/  LDCU.128 UR8, c[0x0][0x3c0] ;  /* 0x00007800ff0877ac */ /* 0x000e220008000c00 */
[----:B------:R-:W-:Y:S02]  /*18b0*/  BSSY.RECONVERGENT B0, `(.L_x_21) ;  /* 0x000004a000007945 */ /* 0x000fe40003800200 */
[----:B------:R-:W-:-:S08]  /*18c0*/  DMUL R12, R12, -R4 ;  /* 0x800000040c0c7228 */ /* 0x000fd00000000000 */
        /* <DEDUP_REMOVED lines=44> */
[----:B------:R-:W-:Y:S02]  /*1b90*/  IADD3 R28, PT, PT, R31, -0x3500000, RZ ;  /* 0xfcb000001f1c7810 */ /* 0x000fe40007ffe0ff */
[C---:B------:R-:W-:Y:S01]  /*1ba0*/  DFMA R12, R10.reuse, R12, UR6 ;  /* 0x000000060a0c7e2b */ /* 0x040fe2000800000c */
[----:B------:R-:W1:Y:S07]  /*1bb0*/  LDCU.64 UR6, c[0x0][0x3d0] ;  /* 0x00007a00ff0677ac */ /* 0x000e6e0008000a00 */
[----:B------:R-:W-:-:S02]  /*1bc0*/  DFMA R12, R10, R12, 1 ;  /* 0x3ff000000a0c742b */ /* 0x000fc4000000000c */
[----:B0-----:R-:W-:-:S06]  /*1bd0*/  DMUL R8, R28, R28 ;  /* 0x0000001c1c087228 */ /* 0x001fcc0000000000 */
[----:B------:R-:W-:Y:S02]  /*1be0*/  DFMA R20, R10, R12, 1 ;  /* 0x3ff000000a14742b */ /* 0x000fe4000000000c */
[----:B------:R-:W-:Y:S02]  /*1bf0*/  DMUL R10, R4, UR10 ;  /* 0x0000000a040a7c28 */ /* 0x000fe40008000000 */
[----:B------:R-:W-:Y:S01]  /*1c00*/  DFMA R22, R30, -R8, 1 ;  /* 0x3ff000001e16742b */ /* 0x000fe20000000808 */
[----:B------:R-:W-:Y:S01]  /*1c10*/  IMAD.MOV.U32 R8, RZ, RZ, 0x0 ;  /* 0x00000000ff087424 */ /* 0x000fe200078e00ff */
[----:B------:R-:W-:Y:S01]  /*1c20*/  MOV R9, 0x3fd80000 ;  /* 0x3fd8000000097802 */ /* 0x000fe20000000f00 */
[----:B-1----:R-:W-:-:S03]  /*1c30*/  DMUL R12, R4, UR6 ;  /* 0x00000006040c7c28 */ /* 0x002fc60008000000 */
[----:B------:R-:W-:Y:S01]  /*1c40*/  IMAD R19, R6, 0x100000, R21 ;  /* 0x0010000006137824 */ /* 0x000fe200078e0215 */
[----:B------:R-:W-:Y:S01]  /*1c50*/  MOV R18, R20 ;  /* 0x0000001400127202 */ /* 0x000fe20000000f00 */
        /* <DEDUP_REMOVED lines=10> */
[----:B------:R-:W-:Y:S01]  /*1d00*/  @!P1 LEA R21, R5, R21, 0x14 ;  /* 0x0000001505159211 */ /* 0x000fe200078ea0ff */
[----:B------:R-:W-:-:S05]  /*1d10*/  @!P1 IMAD.IADD R4, R6, 0x1, -R5 ;  /* 0x0000000106049824 */ /* 0x000fca00078e0a05 */
[----:B------:R-:W-:Y:S01]  /*1d20*/  @!P1 LEA R5, R4, 0x3ff00000, 0x14 ;  /* 0x3ff0000004059811 */ /* 0x000fe200078ea0ff */
[----:B------:R-:W-:-:S06]  /*1d30*/  @!P1 IMAD.MOV.U32 R4, RZ, RZ, RZ ;  /* 0x000000ffff049224 */ /* 0x000fcc00078e00ff */
[----:B------:R-:W-:-:S11]  /*1d40*/  @!P1 DMUL R18, R20, R4 ;  /* 0x0000000414129228 */ /* 0x000fd60000000000 */
.L_x_22:
[----:B------:R-:W-:Y:S05]  /*1d50*/  BSYNC.RECONVERGENT B0 ;  /* 0x0000000000007941 */ /* 0x000fea0003800200 */
.L_x_21:
[----:B------:R-:W0:Y:S01]  /*1d60*/  LDCU.64 UR6, c[0x0][0x3b8] ;  /* 0x00007700ff0677ac */ /* 0x000e220008000a00 */
[----:B------:R-:W-:Y:S01]  /*1d70*/  DFMA R22, R8, R22, R28 ;  /* 0x000000160816722b */ /* 0x000fe2000000001c */
[----:B------:R-:W1:Y:S01]  /*1d80*/  LDC.64 R14, c[0x0][0x388] ;  /* 0x0000e200ff0e7b82 */ /* 0x000e620000000a00 */
[----:B------:R-:W-:Y:S01]  /*1d90*/  ISETP.GE.U32.AND P0, PT, R28, 0x7ca00000, PT ;  /* 0x7ca000001c00780c */ /* 0x000fe20003f06070 */
[----:B------:R-:W-:Y:S01]  /*1da0*/  IMAD R2, R3, UR5, R0 ;  /* 0x0000000503027c24 */ /* 0x000fe2000f8e0200 */
[----:B------:R-:W-:Y:S04]  /*1db0*/  BSSY.RECONVERGENT B0, `(.L_x_23) ;  /* 0x0000010000007945 */ /* 0x000fe80003800200 */
[----:B------:R-:W-:Y:S02]  /*1dc0*/  DMUL R4, R30, R22 ;  /* 0x000000161e047228 */ /* 0x000fe40000000000 */
[----:B------:R-:W-:Y:S01]  /*1dd0*/  IADD3 R7, PT, PT, R23, -0x100000, RZ ;  /* 0xfff0000017077810 */ /* 0x000fe20007ffe0ff */
[----:B------:R-:W-:-:S05]  /*1de0*/  IMAD.MOV.U32 R6, RZ, RZ, R22 ;  /* 0x000000ffff067224 */ /* 0x000fca00078e0016 */
[----:B------:R-:W-:Y:S01]  /*1df0*/  DFMA R8, R4, -R4, R30 ;  /* 0x800000040408722b */ /* 0x000fe2000000001e */
[----:B0-----:R-:W-:-:S04]  /*1e00*/  IMAD R2, R2, UR6, RZ ;  /* 0x0000000602027c24 */ /* 0x001fc8000f8e02ff */
[----:B------:R-:W-:-:S03]  /*1e10*/  IMAD R25, R2, UR7, RZ ;  /* 0x0000000702197c24 */ /* 0x000fc6000f8e02ff */
[----:B------:R-:W-:Y:S01]  /*1e20*/  DFMA R20, R8, R6, R4 ;  /* 0x000000060814722b */ /* 0x000fe20000000004 */
[----:B-1----:R-:W-:Y:S01]  /*1e30*/  IMAD.WIDE.U32 R14, R25, 0x8, R14 ;  /* 0x00000008190e7825 */ /* 0x002fe200078e000e */
[----:B------:R-:W-:Y:S09]  /*1e40*/  @!P0 BRA `(.L_x_24) ;  /* 0x0000000000188947 */ /* 0x000ff20003800000 */
[----:B------:R-:W-:Y:S01]  /*1e50*/  MOV R6, R22 ;  /* 0x0000001600067202 */ /* 0x000fe20000000f00 */
[----:B------:R-:W-:Y:S01]  /*1e60*/  IMAD.MOV.U32 R29, RZ, RZ, R31 ;  /* 0x000000ffff1d7224 */ /* 0x000fe200078e001f */
[----:B------:R-:W-:-:S07]  /*1e70*/  MOV R2, 0x1e90 ;  /* 0x00001e9000027802 */ /* 0x000fce0000000f00 */
[----:B------:R-:W-:Y:S05]  /*1e80*/  CALL.REL.NOINC `($__internal_1_$__cuda_sm20_dsqrt_rn_f64_mediumpath_v1) ;  /* 0x0000002000907944 */ /* 0x000fea0003c00000 */
[----:B------:R-:W-:Y:S01]  /*1e90*/  MOV R20, R4 ;  /* 0x0000000400147202 */ /* 0x000fe20000000f00 */
[----:B------:R-:W-:-:S07]  /*1ea0*/  IMAD.MOV.U32 R21, RZ, RZ, R5 ;  /* 0x000000ffff157224 */ /* 0x000fce00078e0005 */
.L_x_24:
[----:B------:R-:W-:Y:S05]  /*1eb0*/  BSYNC.RECONVERGENT B0 ;  /* 0x0000000000007941 */ /* 0x000fea0003800200 */
.L_x_23:
        /* <DEDUP_REMOVED lines=8> */
.L_x_17:
        /* <DEDUP_REMOVED lines=38> */
.L_x_25:
        /* <DEDUP_REMOVED lines=15> */
[----:B------:R-:W-:Y:S01]  /*2290*/  IMAD.MOV.U32 R10, RZ, RZ, R8 ;  /* 0x000000ffff0a7224 */ /* 0x000fe200078e0008 */
[----:B------:R-:W-:-:S07]  /*22a0*/  MOV R11, R9 ;  /* 0x00000009000b7202 */ /* 0x000fce0000000f00 */
.L_x_27:
[----:B------:R-:W-:Y:S05]  /*22b0*/  BSYNC.RECONVERGENT B0 ;  /* 0x0000000000007941 */ /* 0x000fea0003800200 */
.L_x_26:
[----:B------:R-:W-:Y:S01]  /*22c0*/  DMUL R6, R12, R10 ;  /* 0x0000000a0c067228 */ /* 0x000fe20000000000 */
[----:B------:R-:W-:Y:S01]  /*22d0*/  IMAD.MOV.U32 R4, RZ, RZ, 0x652b82fe ;  /* 0x652b82feff047424 */ /* 0x000fe200078e00ff */
[----:B------:R-:W-:Y:S01]  /*22e0*/  MOV R5, 0x3ff71547 ;  /* 0x3ff7154700057802 */ /* 0x000fe20000000f00 */
[----:B------:R-:W-:Y:S01]  /*22f0*/  UMOV UR6, 0xfefa39ef ;  /* 0xfefa39ef00067882 */ /* 0x000fe20000000000 */
[----:B------:R-:W-:Y:S01]  /*2300*/  UMOV UR7, 0x3fe62e42 ;  /* 0x3fe62e4200077882 */ /* 0x000fe20000000000 */
[----:B------:R-:W-:Y:S03]  /*2310*/  BSSY.RECONVERGENT B0, `(.L_x_28) ;  /* 0x000003a000007945 */ /* 0x000fe60003800200 */
[----:B------:R-:W-:-:S08]  /*2320*/  DMUL R14, R14, -R6 ;  /* 0x800000060e0e7228 */ /* 0x000fd00000000000 */
        /* <DEDUP_REMOVED lines=37> */
[----:B------:R-:W-:-:S08]  /*2580*/  DFMA R8, R12, R8, UR6 ;  /* 0x000000060c087e2b */ /* 0x000fd00008000008 */
[----:B------:R-:W-:-:S08]  /*2590*/  DFMA R8, R12, R8, 1 ;  /* 0x3ff000000c08742b */ /* 0x000fd00000000008 */
[----:B------:R-:W-:-:S10]  /*25a0*/  DFMA R8, R12, R8, 1 ;  /* 0x3ff000000c08742b */ /* 0x000fd40000000008 */
[----:B------:R-:W-:Y:S01]  /*25b0*/  IMAD R13, R4, 0x100000, R9 ;  /* 0x00100000040d7824 */ /* 0x000fe200078e0209 */
[----:B------:R-:W-:Y:S01]  /*25c0*/  MOV R12, R8 ;  /* 0x00000008000c7202 */ /* 0x000fe20000000f00 */
[----:B------:R-:W-:Y:S06]  /*25d0*/  @!P0 BRA `(.L_x_29) ;  /* 0x0000000000348947 */ /* 0x000fec0003800000 */
[----:B------:R-:W-:Y:S01]  /*25e0*/  FSETP.GEU.AND P1, PT, |R19|, 4.2275390625, PT ;  /* 0x408748001300780b */ /* 0x000fe20003f2e200 */
[C---:B------:R-:W-:Y:S02]  /*25f0*/  DADD R12, R18.reuse, +INF ;  /* 0x7ff00000120c7429 */ /* 0x040fe40000000000 */
[----:B------:R-:W-:-:S08]  /*2600*/  DSETP.GEU.AND P0, PT, R18, RZ, PT ;  /* 0x000000ff1200722a */ /* 0x000fd00003f0e000 */
[----:B------:R-:W-:Y:S02]  /*2610*/  FSEL R12, R12, RZ, P0 ;  /* 0x000000ff0c0c7208 */ /* 0x000fe40000000000 */
[----:B------:R-:W-:Y:S02]  /*2620*/  @!P1 LEA.HI R2, R4, R4, RZ, 0x1 ;  /* 0x0000000404029211 */ /* 0x000fe400078f08ff */
[----:B------:R-:W-:Y:S02]  /*2630*/  FSEL R13, R13, RZ, P0 ;  /* 0x000000ff0d0d7208 */ /* 0x000fe40000000000 */
[----:B------:R-:W-:-:S05]  /*2640*/  @!P1 SHF.R.S32.HI R5, RZ, 0x1, R2 ;  /* 0x00000001ff059819 */ /* 0x000fca0000011402 */
[----:B------:R-:W-:Y:S01]  /*2650*/  @!P1 IMAD.IADD R4, R4, 0x1, -R5 ;  /* 0x0000000104049824 */ /* 0x000fe200078e0a05 */
[----:B------:R-:W-:-:S04]  /*2660*/  @!P1 LEA R5, R5, R9, 0x14 ;  /* 0x0000000905059211 */ /* 0x000fc800078ea0ff */
[----:B------:R-:W-:Y:S01]  /*2670*/  @!P1 LEA R9, R4, 0x3ff00000, 0x14 ;  /* 0x3ff0000004099811 */ /* 0x000fe200078ea0ff */
[----:B------:R-:W-:Y:S01]  /*2680*/  @!P1 IMAD.MOV.U32 R4, RZ, RZ, R8 ;  /* 0x000000ffff049224 */ /* 0x000fe200078e0008 */
[----:B------:R-:W-:-:S06]  /*2690*/  @!P1 MOV R8, RZ ;  /* 0x000000ff00089202 */ /* 0x000fcc0000000f00 */
[----:B------:R-:W-:-:S11]  /*26a0*/  @!P1 DMUL R12, R4, R8 ;  /* 0x00000008040c9228 */ /* 0x000fd60000000000 */
.L_x_29:
[----:B------:R-:W-:Y:S05]  /*26b0*/  BSYNC.RECONVERGENT B0 ;  /* 0x0000000000007941 */ /* 0x000fea0003800200 */
.L_x_28:
[----:B------:R-:W-:Y:S01]  /*26c0*/  UMOV UR6, 0x54442d18 ;  /* 0x54442d1800067882 */ /* 0x000fe20000000000 */
[----:B------:R-:W-:Y:S01]  /*26d0*/  UMOV UR7, 0x400921fb ;  /* 0x400921fb00077882 */ /* 0x000fe20000000000 */
[----:B------:R-:W-:Y:S01]  /*26e0*/  MOV R34, 0x0 ;  /* 0x0000000000227802 */ /* 0x000fe20000000f00 */
[----:B------:R-:W-:Y:S01]  /*26f0*/  DMUL R30, R10, UR6 ;  /* 0x000000060a1e7c28 */ /* 0x000fe20008000000 */
[----:B------:R-:W-:Y:S01]  /*2700*/  IMAD.MOV.U32 R35, RZ, RZ, 0x3fd80000 ;  /* 0x3fd80000ff237424 */ /* 0x000fe200078e00ff */
[----:B------:R-:W0:Y:S01]  /*2710*/  LDCU.128 UR8, c[0x0][0x3c0] ;  /* 0x00007800ff0877ac */ /* 0x000e220008000c00 */
[----:B------:R-:W1:Y:S01]  /*2720*/  LDC.64 R26, c[0x0][0x388] ;  /* 0x0000e200ff1a7b82 */ /* 0x000e620000000a00 */
[----:B------:R-:W-:Y:S01]  /*2730*/  IMAD R2, R3, UR5, R0 ;  /* 0x0000000503027c24 */ /* 0x000fe2000f8e0200 */
[----:B------:R-:W-:Y:S01]  /*2740*/  BSSY.RECONVERGENT B0, `(.L_x_30) ;  /* 0x0000022000007945 */ /* 0x000fe20003800200 */
[----:B------:R-:W2:Y:S02]  /*2750*/  LDCU.64 UR12, c[0x0][0x3d0] ;  /* 0x00007a00ff0c77ac */ /* 0x000ea40008000a00 */
[C---:B------:R-:W-:Y:S01]  /*2760*/  DMUL R4, R30.reuse, R30 ;  /* 0x0000001e1e047228 */ /* 0x040fe20000000000 */
[----:B------:R-:W3:Y:S07]  /*2770*/  LDCU.64 UR6, c[0x0][0x3b8] ;  /* 0x00007700ff0677ac */ /* 0x000eee0008000a00 */
[----:B------:R-:W-:-:S02]  /*2780*/  DMUL R30, R30, R4 ;  /* 0x000000041e1e7228 */ /* 0x000fc40000000000 */
[----:B0-----:R-:W-:-:S04]  /*2790*/  DMUL R14, R6, UR8 ;  /* 0x00000008060e7c28 */ /* 0x001fc80008000000 */
[----:B------:R-:W0:Y:S01]  /*27a0*/  MUFU.RSQ64H R29, R31 ;  /* 0x0000001f001d7308 */ /* 0x000e220000001c00 */
[C---:B------:R-:W-:Y:S02]  /*27b0*/  DMUL R16, R6.reuse, UR10 ;  /* 0x0000000a06107c28 */ /* 0x040fe40008000000 */
[----:B--2---:R-:W-:Y:S01]  /*27c0*/  DMUL R18, R6, UR12 ;  /* 0x0000000c06127c28 */ /* 0x004fe20008000000 */
[----:B------:R-:W-:Y:S02]  /*27d0*/  VIADD R28, R31, 0xfcb00000 ;  /* 0xfcb000001f1c7836 */ /* 0x000fe40000000000 */
[----:B---3--:R-:W-:Y:S01]  /*27e0*/  IMAD R2, R2, UR6, RZ ;  /* 0x0000000602027c24 */ /* 0x008fe2000f8e02ff */
[----:B------:R-:W-:Y:S02]  /*27f0*/  DADD R20, R14, -UR8 ;  /* 0x800000080e147e29 */ /* 0x000fe40008000000 */
[----:B------:R-:W-:Y:S01]  /*2800*/  ISETP.GE.U32.AND P0, PT, R28, 0x7ca00000, PT ;  /* 0x7ca000001c00780c */ /* 0x000fe20003f06070 */
[----:B------:R-:W-:Y:S01]  /*2810*/  IMAD R37, R2, UR7, RZ ;  /* 0x0000000702257c24 */ /* 0x000fe2000f8e02ff */
[----:B------:R-:W-:-:S02]  /*2820*/  DADD R22, R16, -UR10 ;  /* 0x8000000a10167e29 */ /* 0x000fc40008000000 */
[----:B------:R-:W-:Y:S01]  /*2830*/  DADD R24, R18, -UR12 ;  /* 0x8000000c12187e29 */ /* 0x000fe20008000000 */
[----:B-1----:R-:W-:Y:S01]  /*2840*/  IMAD.WIDE.U32 R26, R37, 0x8, R26 ;  /* 0x00000008251a7825 */ /* 0x002fe200078e001a */
[----:B0-----:R-:W-:-:S08]  /*2850*/  DMUL R4, R28, R28 ;  /* 0x0000001c1c047228 */ /* 0x001fd00000000000 */
[----:B------:R-:W-:-:S08]  /*2860*/  DFMA R4, R30, -R4, 1 ;  /* 0x3ff000001e04742b */ /* 0x000fd00000000804 */
[----:B------:R-:W-:Y:S02]  /*2870*/  DFMA R34, R4, R34, 0.5 ;  /* 0x3fe000000422742b */ /* 0x000fe40000000022 */
[----:B------:R-:W-:-:S08]  /*2880*/  DMUL R4, R28, R4 ;  /* 0x000000041c047228 */ /* 0x000fd00000000000 */
[----:B------:R-:W-:-:S08]  /*2890*/  DFMA R34, R34, R4, R28 ;  /* 0x000000042222722b */ /* 0x000fd0000000001c */
        /* <DEDUP_REMOVED lines=8> */
[----:B------:R-:W-:-:S07]  /*2920*/  MOV R2, 0x2940 ;  /* 0x0000294000027802 */ /* 0x000fce0000000f00 */
[----:B------:R-:W-:Y:S05]  /*2930*/  CALL.REL.NOINC `($__internal_1_$__cuda_sm20_dsqrt_rn_f64_mediumpath_v1) ;  /* 0x0000001400e47944 */ /* 0x000fea0003c00000 */
[----:B------:R-:W-:Y:S01]  /*2940*/  MOV R32, R4 ;  /* 0x0000000400207202 */ /* 0x000fe20000000f00 */
[----:B------:R-:W-:-:S07]  /*2950*/  IMAD.MOV.U32 R33, RZ, RZ, R5 ;  /* 0x000000ffff217224 */ /* 0x000fce00078e0005 */
.L_x_31:
[----:B------:R-:W-:Y:S05]  /*2960*/  BSYNC.RECONVERGENT B0 ;  /* 0x0000000000007941 */ /* 0x000fea0003800200 */
.L_x_30:
[----:B------:R-:W-:Y:S02]  /*2970*/  DMUL R32, R32, R12 ;  /* 0x0000000c20207228 */ /* 0x000fe40000000000 */
[----:B------:R-:W-:-:S06]  /*2980*/  DMUL R10, R10, 0.5 ;  /* 0x3fe000000a0a7828 */ /* 0x000fcc0000000000 */
[-C--:B------:R-:W-:Y:S02]  /*2990*/  DMUL R12, R14, R32.reuse ;  /* 0x000000200e0c7228 */ /* 0x080fe40000000000 */
[-C--:B------:R-:W-:Y:S02]  /*29a0*/  DMUL R16, R16, R32.reuse ;  /* 0x0000002010107228 */ /* 0x080fe40000000000 */
[----:B------:R-:W-:-:S04]  /*29b0*/  DMUL R18, R18, R32 ;  /* 0x0000002012127228 */ /* 0x000fc80000000000 */
[----:B------:R-:W-:Y:S02]  /*29c0*/  DMUL R4, R20, R12 ;  /* 0x0000000c14047228 */ /* 0x000fe40000000000 */
[----:B------:R-:W-:Y:S02]  /*29d0*/  DMUL R14, R22, R16 ;  /* 0x00000010160e7228 */ /* 0x000fe40000000000 */
[----:B------:R-:W-:Y:S02]  /*29e0*/  DMUL R8, R24, R18 ;  /* 0x0000001218087228 */ /* 0x000fe40000000000 */
[-C--:B------:R-:W-:Y:S02]  /*29f0*/  DMUL R6, R22, R12.reuse ;  /* 0x0000000c16067228 */ /* 0x080fe40000000000 */
[C---:B------:R-:W-:Y:S02]  /*2a00*/  DMUL R12, R24.reuse, R12 ;  /* 0x0000000c180c7228 */ /* 0x040fe40000000000 */
[----:B------:R-:W-:-:S02]  /*2a10*/  DMUL R24, R24, R16 ;  /* 0x0000001018187228 */ /* 0x000fc40000000000 */
[C---:B------:R-:W-:Y:S01]  /*2a20*/  DMUL R16, R20.reuse, R16 ;  /* 0x0000001014107228 */ /* 0x040fe20000000000 */
[----:B------:R2:W-:Y:S01]  /*2a30*/  STG.E.64 desc[UR18][R26.64+0x8], R6 ;  /* 0x000008061a007986 */ /* 0x0005e2000c101b12 */
[-C--:B------:R-:W-:Y:S02]  /*2a40*/  DMUL R20, R20, R18.reuse ;  /* 0x0000001214147228 */ /* 0x080fe40000000000 */
[----:B------:R-:W-:Y:S01]  /*2a50*/  DMUL R18, R22, R18 ;  /* 0x0000001216127228 */ /* 0x000fe20000000000 */
[----:B------:R2:W-:Y:S01]  /*2a60*/  STG.E.64 desc[UR18][R26.64+0x10], R12 ;  /* 0x0000100c1a007986 */ /* 0x0005e2000c101b12 */
[CC--:B------:R-:W-:Y:S02]  /*2a70*/  DFMA R4, R32.reuse, R10.reuse, R4 ;  /* 0x0000000a2004722b */ /* 0x0c0fe40000000004 */
[CC--:B------:R-:W-:Y:S01]  /*2a80*/  DFMA R14, R32.reuse, R10.reuse, R14 ;  /* 0x0000000a200e722b */ /* 0x0c0fe2000000000e */
[----:B------:R2:W-:Y:S01]  /*2a90*/  STG.E.64 desc[UR18][R26.64+0x18], R16 ;  /* 0x000018101a007986 */ /* 0x0005e2000c101b12 */
[----:B------:R-:W-:-:S03]  /*2aa0*/  DFMA R8, R32, R10, R8 ;  /* 0x0000000a2008722b */ /* 0x000fc60000000008 */
[----:B------:R2:W-:Y:S04]  /*2ab0*/  STG.E.64 desc[UR18][R26.64+0x28], R24 ;  /* 0x000028181a007986 */ /* 0x0005e8000c101b12 */
[----:B------:R2:W-:Y:S04]  /*2ac0*/  STG.E.64 desc[UR18][R26.64+0x30], R20 ;  /* 0x000030141a007986 */ /* 0x0005e8000c101b12 */
[----:B------:R2:W-:Y:S04]  /*2ad0*/  STG.E.64 desc[UR18][R26.64+0x38], R18 ;  /* 0x000038121a007986 */ /* 0x0005e8000c101b12 */
[----:B------:R2:W-:Y:S04]  /*2ae0*/  STG.E.64 desc[UR18][R26.64], R4 ;  /* 0x000000041a007986 */ /* 0x0005e8000c101b12 */
[----:B------:R2:W-:Y:S04]  /*2af0*/  STG.E.64 desc[UR18][R26.64+0x20], R14 ;  /* 0x0000200e1a007986 */ /* 0x0005e8000c101b12 */
[----:B------:R2:W-:Y:S02]  /*2b00*/  STG.E.64 desc[UR18][R26.64+0x40], R8 ;  /* 0x000040081a007986 */ /* 0x0005e4000c101b12 */
.L_x_8:
[----:B------:R-:W5:Y:S02]  /*2b10*/  LDCU UR4, c[0x0][0x3bc] ;  /* 0x00007780ff0477ac */ /* 0x000f640008000800 */
[----:B-----5:R-:W-:-:S13]  /*2b20*/  ISETP.NE.AND P0, PT, RZ, UR4, PT ;  /* 0x00000004ff007c0c */ /* 0x020fda000bf05270 */
[----:B-1----:R-:W-:Y:S05]  /*2b30*/  @!P0 EXIT ;  /* 0x000000000000894d */ /* 0x002fea0003800000 */
[----:B------:R-:W1:Y:S02]  /*2b40*/  LDCU UR8, c[0x0][0x3b8] ;  /* 0x00007700ff0877ac */ /* 0x000e640008000800 */
[----:B-1----:R-:W-:-:S13]  /*2b50*/  ISETP.NE.AND P0, PT, RZ, UR8, PT ;  /* 0x00000008ff007c0c */ /* 0x002fda000bf05270 */
[----:B------:R-:W-:Y:S05]  /*2b60*/  @!P0 EXIT ;  /* 0x000000000000894d */ /* 0x000fea0003800000 */
[----:B--2---:R-:W-:Y:S01]  /*2b70*/  IMAD.U32 R6, RZ, RZ, UR17 ;  /* 0x00000011ff067e24 */ /* 0x004fe2000f8e00ff */
[----:B0-----:R-:W-:Y:S01]  /*2b80*/  MOV R4, UR17 ;  /* 0x0000001100047c02 */ /* 0x001fe20008000f00 */
[----:B----4-:R-:W-:Y:S01]  /*2b90*/  IMAD.U32 R10, RZ, RZ, UR17 ;  /* 0x00000011ff0a7e24 */ /* 0x010fe2000f8e00ff */
[----:B------:R-:W-:Y:S01]  /*2ba0*/  MOV R8, UR17 ;  /* 0x0000001100087c02 */ /* 0x000fe20008000f00 */
[----:B------:R-:W-:Y:S01]  /*2bb0*/  ULOP3.LUT UR20, UR8, 0x7, URZ, 0xc0, !UPT ;  /* 0x0000000708147892 */ /* 0x000fe2000f8ec0ff */
[----:B------:R-:W-:Y:S01]  /*2bc0*/  MOV R12, UR17 ;  /* 0x00000011000c7c02 */ /* 0x000fe20008000f00 */
[----:B------:R-:W-:Y:S01]  /*2bd0*/  ULOP3.LUT UR21, UR8, 0x3, URZ, 0xc0, !UPT ;  /* 0x0000000308157892 */ /* 0x000fe2000f8ec0ff */
[--C-:B------:R-:W-:Y:S01]  /*2be0*/  IMAD R5, R6, 0x3, R3.reuse ;  /* 0x0000000306057824 */ /* 0x100fe200078e0203 */
[----:B------:R-:W-:Y:S01]  /*2bf0*/  ULOP3.LUT UR8, UR8, 0xfffffff8, URZ, 0xc0, !UPT ;  /* 0xfffffff808087892 */ /* 0x000fe2000f8ec0ff */
[----:B------:R-:W-:Y:S01]  /*2c00*/  LEA R6, R8, R3, 0x2 ;  /* 0x0000000308067211 */ /* 0x000fe200078e10ff */
[----:B---3--:R-:W-:Y:S01]  /*2c10*/  IMAD R2, R3, UR5, R0 ;  /* 0x0000000503027c24 */ /* 0x008fe2000f8e0200 */
[----:B------:R-:W-:Y:S01]  /*2c20*/  UMOV UR4, URZ ;  /* 0x000000ff00047c82 */ /* 0x000fe20008000000 */
[--C-:B------:R-:W-:Y:S01]  /*2c30*/  IMAD R4, R4, 0x2, R3.reuse ;  /* 0x0000000204047824 */ /* 0x100fe200078e0203 */
[----:B------:R-:W-:Y:S01]  /*2c40*/  UIADD3 UR9, UPT, UPT, -UR8, URZ, URZ ;  /* 0x000000ff08097290 */ /* 0x000fe2000fffe1ff */
[----:B------:R-:W-:-:S02]  /*2c50*/  IMAD R7, R10, 0x6, R3 ;  /* 0x000000060a077824 */ /* 0x000fc400078e0203 */
[----:B------:R-:W-:-:S09]  /*2c60*/  IMAD R8, R12, 0x7, R3 ;  /* 0x000000070c087824 */ /* 0x000fd200078e0203 */
.L_x_37:
[----:B0-----:R-:W0:Y:S01]  /*2c70*/  LDC R9, c[0x0][0x364] ;  /* 0x0000d900ff097b82 */ /* 0x001e220000000800 */
[----:B-1----:R-:W1:Y:S01]  /*2c80*/  LDCU.64 UR6, c[0x0][0x3b8] ;  /* 0x00007700ff0677ac */ /* 0x002e620008000a00 */
[----:B------:R-:W-:-:S06]  /*2c90*/  UMOV UR5, URZ ;  /* 0x000000ff00057c82 */ /* 0x000fcc0008000000 */
[----:B--2---:R-:W2:Y:S01]  /*2ca0*/  LDC.64 R14, c[0x0][0x398] ;  /* 0x0000e600ff0e7b82 */ /* 0x004ea20000000a00 */
[----:B-1----:R-:W-:Y:S01]  /*2cb0*/  UISETP.GE.U32.AND UP0, UPT, UR6, 0x8, UPT ;  /* 0x000000080600788c */ /* 0x002fe2000bf06070 */
[----:B------:R-:W-:Y:S02]  /*2cc0*/  IMAD.U32 R11, RZ, RZ, UR7 ;  /* 0x00000007ff0b7e24 */ /* 0x000fe4000f8e00ff */
[----:B0-----:R-:W-:-:S04]  /*2cd0*/  IMAD R9, R9, UR4, R0 ;  /* 0x0000000409097c24 */ /* 0x001fc8000f8e0200 */
[----:B--2---:R-:W-:-:S04]  /*2ce0*/  IMAD.WIDE.U32 R14, R9, 0x8, R14 ;  /* 0x00000008090e7825 */ /* 0x004fc800078e000e */
[----:B------:R-:W-:Y:S01]  /*2cf0*/  IMAD R9, R2, R11, UR4 ;  /* 0x0000000402097e24 */ /* 0x000fe2000f8e020b */
[----:B------:R-:W-:Y:S06]  /*2d00*/  BRA.U !UP0, `(.L_x_32) ;  /* 0x0000000908347547 */ /* 0x000fec000b800000 */
[----:B------:R-:W-:Y:S01]  /*2d10*/  MOV R16, UR17 ;  /* 0x0000001100107c02 */ /* 0x000fe20008000f00 */
[----:B------:R-:W-:Y:S01]  /*2d20*/  IMAD.U32 R18, RZ, RZ, UR6 ;  /* 0x00000006ff127e24 */ /* 0x000fe2000f8e00ff */
[----:B------:R-:W-:Y:S01]  /*2d30*/  IADD3 R10, PT, PT, R3, UR17, RZ ;  /* 0x00000011030a7c10 */ /* 0x000fe2000fffe0ff */
[----:B------:R-:W-:Y:S01]  /*2d40*/  IMAD.MOV.U32 R12, RZ, RZ, R3 ;  /* 0x000000ffff0c7224 */ /* 0x000fe200078e0003 */
[----:B------:R-:W-:Y:S01]  /*2d50*/  MOV R13, R8 ;  /* 0x00000008000d7202 */ /* 0x000fe20000000f00 */
[----:B------:R-:W-:Y:S01]  /*2d60*/  IMAD.MOV.U32 R35, RZ, RZ, R7 ;  /* 0x000000ffff237224 */ /* 0x000fe200078e0007 */
[----:B------:R-:W-:Y:S01]  /*2d70*/  MOV R31, R6 ;  /* 0x00000006001f7202 */ /* 0x000fe20000000f00 */
[----:B------:R-:W-:Y:S01]  /*2d80*/  IMAD.MOV.U32 R33, RZ, RZ, R5 ;  /* 0x000000ffff217224 */ /* 0x000fe200078e0005 */
[----:B------:R-:W-:Y:S01]  /*2d90*/  MOV R37, R4 ;  /* 0x0000000400257202 */ /* 0x000fe20000000f00 */
[----:B------:R-:W-:Y:S01]  /*2da0*/  IMAD R29, R16, 0x5, R3 ;  /* 0x00000005101d7824 */ /* 0x000fe200078e0203 */
[----:B------:R-:W-:Y:S01]  /*2db0*/  UIMAD UR16, UR4, UR6, 0x3 ;  /* 0x00000003041074a4 */ /* 0x000fe2000f8e0206 */
[----:B------:R-:W-:Y:S01]  /*2dc0*/  IMAD R11, R9, R18, 0x3 ;  /* 0x00000003090b7424 */ /* 0x000fe200078e0212 */
[----:B------:R-:W0:Y:S01]  /*2dd0*/  LDCU.128 UR12, c[0x0][0x380] ;  /* 0x00007000ff0c77ac */ /* 0x000e220008000c00 */
[----:B------:R-:W-:-:S09]  /*2de0*/  UMOV UR5, UR9 ;  /* 0x0000000900057c82 */ /* 0x000fd20008000000 */
.L_x_33:
[----:B------:R-:W1:Y:S01]  /*2df0*/  LDC.64 R16, c[0x0][0x390] ;  /* 0x0000e400ff107b82 */ /* 0x000e620000000a00 */
[----:B------:R-:W-:Y:S02]  /*2e00*/  HFMA2 R23, -RZ, RZ, 0, 4.76837158203125e-07 ;  /* 0x00000008ff177431 */ /* 0x000fe400000001ff */
[----:B------:R-:W-:Y:S01]  /*2e10*/  VIADD R22, R11, 0xfffffffd ;  /* 0xfffffffd0b167836 */ /* 0x000fe20000000000 */
[----:B------:R-:W2:Y:S03]  /*2e20*/  LDG.E.64 R20, desc[UR18][R14.64] ;  /* 0x000000120e147981 */ /* 0x000ea6000c1e1b00 */
[----:B0-----:R-:W-:-:S06]  /*2e30*/  IMAD.WIDE.U32 R22, R22, R23, UR14 ;  /* 0x0000000e16167e25 */ /* 0x001fcc000f8e0017 */
[----:B------:R-:W3:Y:S01]  /*2e40*/  LDG.E.64 R22, desc[UR18][R22.64] ;  /* 0x0000001216167981 */ /* 0x000ee2000c1e1b00 */
[----:B-1----:R-:W-:-:S05]  /*2e50*/  IMAD.WIDE.U32 R24, R12, 0x8, R16 ;  /* 0x000000080c187825 */ /* 0x002fca00078e0010 */
[----:B------:R0:W3:Y:S01]  /*2e60*/  LDG.E.64 R18, desc[UR18][R24.64] ;  /* 0x0000001218127981 */ /* 0x0000e2000c1e1b00 */
[----:B------:R-:W-:Y:S01]  /*2e70*/  UIADD3 UR10, UPT, UPT, UR16, -0x3, URZ ;  /* 0xfffffffd100a7890 */ /* 0x000fe2000fffe0ff */
[----:B------:R-:W-:Y:S01]  /*2e80*/  MOV R27, 0x8 ;  /* 0x00000008001b7802 */ /* 0x000fe20000000f00 */
[----:B------:R-:W-:Y:S02]  /*2e90*/  VIADD R26, R11, 0xfffffffe ;  /* 0xfffffffe0b1a7836 */ /* 0x000fe40000000000 */
[----:B------:R-:W-:Y:S02]  /*2ea0*/  UIMAD.WIDE.U32 UR10, UR10, 0x8, UR12 ;  /* 0x000000080a0a78a5 */ /* 0x000fe4000f8e000c */
[----:B------:R-:W-:-:S04]  /*2eb0*/  IMAD.WIDE.U32 R26, R26, R27, UR14 ;  /* 0x0000000e1a1a7e25 */ /* 0x000fc8000f8e001b */
[----:B0-----:R-:W-:Y:S01]  /*2ec0*/  IMAD.WIDE.U32 R24, R10, 0x8, R16 ;  /* 0x000000080a187825 */ /* 0x001fe200078e0010 */
[----:B---3--:R-:W-:-:S08]  /*2ed0*/  DMUL R18, R22, R18 ;  /* 0x0000001216127228 */ /* 0x008fd00000000000 */
[----:B--2---:R-:W-:Y:S01]  /*2ee0*/  DMUL R20, R18, R20 ;  /* 0x0000001412147228 */ /* 0x004fe20000000000 */
[----:B------:R-:W-:Y:S01]  /*2ef0*/  IMAD.U32 R18, RZ, RZ, UR10 ;  /* 0x0000000aff127e24 */ /* 0x000fe2000f8e00ff */
[----:B------:R-:W-:-:S05]  /*2f00*/  MOV R19, UR11 ;  /* 0x0000000b00137c02 */ /* 0x000fca0008000f00 */
[----:B------:R0:W-:Y:S04]  /*2f10*/  REDG.E.ADD.F64.RN.STRONG.SM desc[UR18][R18.64], R20 ;  /* 0x00000014120079a6 */ /* 0x0001e8000c12bf12 */
[----:B------:R-:W2:Y:S04]  /*2f20*/  LDG.E.64 R26, desc[UR18][R26.64] ;  /* 0x000000121a1a7981 */ /* 0x000ea8000c1e1b00 */
[----:B------:R-:W2:Y:S04]  /*2f30*/  LDG.E.64 R24, desc[UR18][R24.64] ;  /* 0x0000001218187981 */ /* 0x000ea8000c1e1b00 */
[----:B------:R-:W3:Y:S01]  /*2f40*/  LDG.E.64 R22, desc[UR18][R14.64] ;  /* 0x000000120e167981 */ /* 0x000ee2000c1e1b00 */
[----:B------:R-:W-:Y:S01]  /*2f50*/  UIADD3 UR10, UPT, UPT, UR16, -0x2, URZ ;  /* 0xfffffffe100a7890 */ /* 0x000fe2000fffe0ff */
[----:B------:R-:W-:Y:S01]  /*2f60*/  MOV R30, 0x8 ;  /* 0x00000008001e7802 */ /* 0x000fe20000000f00 */
[----:B------:R-:W-:-:S02]  /*2f70*/  VIADD R28, R11, 0xffffffff ;  /* 0xffffffff0b1c7836 */ /* 0x000fc40000000000 */
[----:B------:R-:W-:Y:S02]  /*2f80*/  UIMAD.WIDE.U32 UR10, UR10, 0x8, UR12 ;  /* 0x000000080a0a78a5 */ /* 0x000fe4000f8e000c */
[----:B0-----:R-:W-:Y:S01]  /*2f90*/  IMAD.WIDE.U32 R18, R28, R30, UR14 ;  /* 0x0000000e1c127e25 */ /* 0x001fe2000f8e001e */
[----:B--2---:R-:W-:-:S03]  /*2fa0*/  DMUL R24, R26, R24 ;  /* 0x000000181a187228 */ /* 0x004fc60000000000 */
[----:B------:R-:W-:-:S05]  /*2fb0*/  IMAD.WIDE.U32 R26, R37, 0x8, R16 ;  /* 0x00000008251a7825 */ /* 0x000fca00078e0010 */
[----:B---3--:R-:W-:Y:S01]  /*2fc0*/  DMUL R20, R24, R22 ;  /* 0x0000001618147228 */ /* 0x008fe20000000000 */
[----:B------:R-:W-:Y:S01]  /*2fd0*/  IMAD.U32 R22, RZ, RZ, UR10 ;  /* 0x0000000aff167e24 */ /* 0x000fe2000f8e00ff */
[----:B------:R-:W-:-:S05]  /*2fe0*/  MOV R23, UR11 ;  /* 0x0000000b00177c02 */ /* 0x000fca0008000f00 */
[----:B------:R0:W-:Y:S04]  /*2ff0*/  REDG.E.ADD.F64.RN.STRONG.SM desc[UR18][R22.64], R20 ;  /* 0x00000014160079a6 */ /* 0x0001e8000c12bf12 */
[----:B------:R-:W2:Y:S04]  /*3000*/  LDG.E.64 R18, desc[UR18][R18.64] ;  /* 0x0000001212127981 */ /* 0x000ea8000c1e1b00 */
[----:B------:R-:W2:Y:S04]  /*3010*/  LDG.E.64 R26, desc[UR18][R26.64] ;  /* 0x000000121a1a7981 */ /* 0x000ea8000c1e1b00 */
[----:B------:R-:W3:Y:S01]  /*3020*/  LDG.E.64 R24, desc[UR18][R14.64] ;  /* 0x000000120e187981 */ /* 0x000ee2000c1e1b00 */
[----:B------:R-:W-:Y:S01]  /*3030*/  UIADD3 UR10, UPT, UPT, UR16, -0x1, URZ ;  /* 0xffffffff100a7890 */ /* 0x000fe2000fffe0ff */
[----:B------:R-:W-:-:S03]  /*3040*/  IMAD.MOV.U32 R28, RZ, RZ, 0x8 ;  /* 0x00000008ff1c7424 */ /* 0x000fc600078e00ff */
[----:B------:R-:W-:Y:S01]  /*3050*/  UIMAD.WIDE.U32 UR10, UR10, 0x8, UR12 ;  /* 0x000000080a0a78a5 */ /* 0x000fe2000f8e000c */
[----:B0-----:R-:W-:-:S04]  /*3060*/  IMAD.WIDE.U32 R20, R11, R28, UR14 ;  /* 0x0000000e0b147e25 */ /* 0x001fc8000f8e001c */
[----:B------:R-:W-:Y:S01]  /*3070*/  IMAD.WIDE.U32 R22, R33, 0x8, R16 ;  /* 0x0000000821167825 */ /* 0x000fe200078e0010 */
[----:B--2---:R-:W-:-:S08]  /*3080*/  DMUL R18, R18, R26 ;  /* 0x0000001a12127228 */ /* 0x004fd00000000000 */
[----:B---3--:R-:W-:Y:S01]  /*3090*/  DMUL R24, R18, R24 ;  /* 0x0000001812187228 */ /* 0x008fe20000000000 */
[----:B------:R-:W-:Y:S01]  /*30a0*/  MOV R18, UR10 ;  /* 0x0000000a00127c02 */ /* 0x000fe20008000f00 */
[----:B------:R-:W-:-:S05]  /*30b0*/  IMAD.U32 R19, RZ, RZ, UR11 ;  /* 0x0000000bff137e24 */ /* 0x000fca000f8e00ff */
[----:B------:R0:W-:Y:S04]  /*30c0*/  REDG.E.ADD.F64.RN.STRONG.SM desc[UR18][R18.64], R24 ;  /* 0x00000018120079a6 */ /* 0x0001e8000c12bf12 */
[----:B------:R-:W2:Y:S04]  /*30d0*/  LDG.E.64 R20, desc[UR18][R20.64] ;  /* 0x0000001214147981 */ /* 0x000ea8000c1e1b00 */
[----:B------:R-:W2:Y:S04]  /*30e0*/  LDG.E.64 R22, desc[UR18][R22.64] ;  /* 0x0000001216167981 */ /* 0x000ea8000c1e1b00 */
[----:B------:R-:W3:Y:S01]  /*30f0*/  LDG.E.64 R26, desc[UR18][R14.64] ;  /* 0x000000120e1a7981 */ /* 0x000ee2000c1e1b00 */
[----:B------:R-:W-:Y:S01]  /*3100*/  UIMAD.WIDE.U32 UR10, UR16, 0x8, UR12 ;  /* 0x00000008100a78a5 */ /* 0x000fe2000f8e000c */
[----:B------:R-:W-:Y:S01]  /*3110*/  IADD3 R28, PT, PT, R11, 0x1, RZ ;  /* 0x000000010b1c7810 */ /* 0x000fe20007ffe0ff */
[----:B0-----:R-:W-:Y:S01]  /*3120*/  IMAD.WIDE.U32 R18, R31, 0x8, R16 ;  /* 0x000000081f127825 */ /* 0x001fe200078e0010 */
[----:B--2---:R-:W-:-:S08]  /*3130*/  DMUL R20, R20, R22 ;  /* 0x0000001614147228 */ /* 0x004fd00000000000 */
[----:B---3--:R-:W-:Y:S01]  /*3140*/  DMUL R24, R20, R26 ;  /* 0x0000001a14187228 */ /* 0x008fe20000000000 */
[----:B------:R-:W-:Y:S01]  /*3150*/  IMAD.U32 R20, RZ, RZ, UR10 ;  /* 0x0000000aff147e24 */ /* 0x000fe2000f8e00ff */
[----:B------:R-:W-:Y:S01]  /*3160*/  MOV R21, UR11 ;  /* 0x0000000b00157c02 */ /* 0x000fe20008000f00 */
[----:B------:R-:W-:-:S04]  /*3170*/  IMAD.WIDE.U32 R26, R28, R30, UR14 ;  /* 0x0000000e1c1a7e25 */ /* 0x000fc8000f8e001e */
[----:B------:R0:W-:Y:S04]  /*3180*/  REDG.E.ADD.F64.RN.STRONG.SM desc[UR18][R20.64], R24 ;  /* 0x00000018140079a6 */ /* 0x0001e8000c12bf12 */
[----:B------:R-:W2:Y:S04]  /*3190*/  LDG.E.64 R26, desc[UR18][R26.64] ;  /* 0x000000121a1a7981 */ /* 0x000ea8000c1e1b00 */
[----:B------:R-:W2:Y:S04]  /*31a0*/  LDG.E.64 R18, desc[UR18][R18.64] ;  /* 0x0000001212127981 */ /* 0x000ea8000c1e1b00 */
[----:B------:R-:W3:Y:S01]  /*31b0*/  LDG.E.64 R22, desc[UR18][R14.64] ;  /* 0x000000120e167981 */ /* 0x000ee2000c1e1b00 */
[----:B------:R-:W-:Y:S01]  /*31c0*/  UIADD3 UR10, UPT, UPT, UR16, 0x1, URZ ;  /* 0x00000001100a7890 */ /* 0x000fe2000fffe0ff */
[----:B------:R-:W-:-:S03]  /*31d0*/  VIADD R28, R11, 0x2 ;  /* 0x000000020b1c7836 */ /* 0x000fc60000000000 */
[----:B------:R-:W-:Y:S01]  /*31e0*/  UIMAD.WIDE.U32 UR10, UR10, 0x8, UR12 ;  /* 0x000000080a0a78a5 */ /* 0x000fe2000f8e000c */
[----:B0-----:R-:W-:Y:S01]  /*31f0*/  IMAD.WIDE.U32 R24, R28, R30, UR14 ;  /* 0x0000000e1c187e25 */ /* 0x001fe2000f8e001e */
[----:B--2---:R-:W-:-:S03]  /*3200*/  DMUL R18, R26, R18 ;  /* 0x000000121a127228 */ /* 0x004fc60000000000 */
[----:B------:R-:W-:-:S05]  /*3210*/  IMAD.WIDE.U32 R26, R29, 0x8, R16 ;  /* 0x000000081d1a7825 */ /* 0x000fca00078e0010 */
[----:B---3--:R-:W-:Y:S01]  /*3220*/  DMUL R18, R18, R22 ;  /* 0x0000001612127228 */ /* 0x008fe20000000000 */
[----:B------:R-:W-:Y:S01]  /*3230*/  MOV R22, UR10 ;  /* 0x0000000a00167c02 */ /* 0x000fe20008000f00 */
[----:B------:R-:W-:-:S05]  /*3240*/  IMAD.U32 R23, RZ, RZ, UR11 ;  /* 0x0000000bff177e24 */ /* 0x000fca000f8e00ff */
[----:B------:R0:W-:Y:S04]  /*3250*/  REDG.E.ADD.F64.RN.STRONG.SM desc[UR18][R22.64], R18 ;  /* 0x00000012160079a6 */ /* 0x0001e8000c12bf12 */
[----:B------:R-:W2:Y:S04]  /*3260*/  LDG.E.64 R24, desc[UR18][R24.64] ;  /* 0x0000001218187981 */ /* 0x000ea8000c1e1b00 */
[----:B------:R-:W2:Y:S04]  /*3270*/  LDG.E.64 R26, desc[UR18][R26.64] ;  /* 0x000000121a1a7981 */ /* 0x000ea8000c1e1b00 */
[----:B------:R-:W3:Y:S01]  /*3280*/  LDG.E.64 R20, desc[UR18][R14.64] ;  /* 0x000000120e147981 */ /* 0x000ee2000c1e1b00 */
[----:B------:R-:W-:Y:S01]  /*3290*/  UIADD3 UR10, UPT, UPT, UR16, 0x2, URZ ;  /* 0x00000002100a7890 */ /* 0x000fe2000fffe0ff */
[----:B------:R-:W-:-:S03]  /*32a0*/  IADD3 R28, PT, PT, R11, 0x3, RZ ;  /* 0x000000030b1c7810 */ /* 0x000fc60007ffe0ff */
[----:B------:R-:W-:Y:S02]  /*32b0*/  UIMAD.WIDE.U32 UR10, UR10, 0x8, UR12 ;  /* 0x000000080a0a78a5 */ /* 0x000fe4000f8e000c */
[----:B0-----:R-:W-:Y:S01]  /*32c0*/  IMAD.WIDE.U32 R22, R28, R30, UR14 ;  /* 0x0000000e1c167e25 */ /* 0x001fe2000f8e001e */
[----:B--2---:R-:W-:-:S08]  /*32d0*/  DMUL R24, R24, R26 ;  /* 0x0000001a18187228 */ /* 0x004fd00000000000 */
[----:B---3--:R-:W-:Y:S01]  /*32e0*/  DMUL R18, R24, R20 ;  /* 0x0000001418127228 */ /* 0x008fe20000000000 */
[----:B------:R-:W-:Y:S01]  /*32f0*/  IMAD.U32 R20, RZ, RZ, UR10 ;  /* 0x0000000aff147e24 */ /* 0x000fe2000f8e00ff */
[----:B------:R-:W-:Y:S01]  /*3300*/  MOV R21, UR11 ;  /* 0x0000000b00157c02 */ /* 0x000fe20008000f00 */
[----:B------:R-:W-:-:S04]  /*3310*/  IMAD.WIDE.U32 R24, R35, 0x8, R16 ;  /* 0x0000000823187825 */ /* 0x000fc800078e0010 */
[----:B------:R0:W-:Y:S04]  /*3320*/  REDG.E.ADD.F64.RN.STRONG.SM desc[UR18][R20.64], R18 ;  /* 0x00000012140079a6 */ /* 0x0001e8000c12bf12 */
[----:B------:R-:W2:Y:S04]  /*3330*/  LDG.E.64 R22, desc[UR18][R22.64] ;  /* 0x0000001216167981 */ /* 0x000ea8000c1e1b00 */
[----:B------:R-:W2:Y:S04]  /*3340*/  LDG.E.64 R24, desc[UR18][R24.64] ;  /* 0x0000001218187981 */ /* 0x000ea8000c1e1b00 */
[----:B------:R-:W3:Y:S01]  /*3350*/  LDG.E.64 R26, desc[UR18][R14.64] ;  /* 0x000000120e1a7981 */ /* 0x000ee2000c1e1b00 */
[----:B------:R-:W-:Y:S01]  /*3360*/  UIADD3 UR10, UPT, UPT, UR16, 0x3, URZ ;  /* 0x00000003100a7890 */ /* 0x000fe2000fffe0ff */
[----:B------:R-:W-:-:S03]  /*3370*/  VIADD R28, R11, 0x4 ;  /* 0x000000040b1c7836 */ /* 0x000fc60000000000 */
[----:B------:R-:W-:Y:S01]  /*3380*/  UIMAD.WIDE.U32 UR10, UR10, 0x8, UR12 ;  /* 0x000000080a0a78a5 */ /* 0x000fe2000f8e000c */
[----:B------:R-:W-:-:S04]  /*3390*/  IMAD.WIDE.U32 R16, R13, 0x8, R16 ;  /* 0x000000080d107825 */ /* 0x000fc800078e0010 */
[----:B0-----:R-:W-:Y:S01]  /*33a0*/  IMAD.WIDE.U32 R18, R28, R30, UR14 ;  /* 0x0000000e1c127e25 */ /* 0x001fe2000f8e001e */
        /* <DEDUP_REMOVED lines=8> */
[----:B------:R-:W-:-:S04]  /*3430*/  UIADD3 UR10, UPT, UPT, UR16, 0x4, URZ ;  /* 0x00000004100a7890 */ /* 0x000fc8000fffe0ff */
[----:B------:R-:W-:Y:S01]  /*3440*/  UIMAD.WIDE.U32 UR10, UR10, 0x8, UR12 ;  /* 0x000000080a0a78a5 */ /* 0x000fe2000f8e000c */
[----:B--2---:R-:W-:-:S08]  /*3450*/  DMUL R24, R18, R16 ;  /* 0x0000001012187228 */ /* 0x004fd00000000000 */
[----:B---3--:R-:W-:Y:S01]  /*3460*/  DMUL R24, R24, R20 ;  /* 0x0000001418187228 */ /* 0x008fe20000000000 */
[----:B------:R-:W-:Y:S01]  /*3470*/  MOV R20, UR10 ;  /* 0x0000000a00147c02 */ /* 0x000fe20008000f00 */
[----:B------:R-:W-:-:S05]  /*3480*/  IMAD.U32 R21, RZ, RZ, UR11 ;  /* 0x0000000bff157e24 */ /* 0x000fca000f8e00ff */
[----:B------:R1:W-:Y:S01]  /*3490*/  REDG.E.ADD.F64.RN.STRONG.SM desc[UR18][R20.64], R24 ;  /* 0x00000018140079a6 */ /* 0x0003e2000c12bf12 */
[----:B------:R-:W-:-:S04]  /*34a0*/  UIADD3 UR5, UPT, UPT, UR5, 0x8, URZ ;  /* 0x0000000805057890 */ /* 0x000fc8000fffe0ff */
[----:B------:R-:W-:Y:S01]  /*34b0*/  UISETP.NE.AND UP0, UPT, UR5, URZ, UPT ;  /* 0x000000ff0500728c */ /* 0x000fe2000bf05270 */
[----:B0-----:R-:W-:Y:S01]  /*34c0*/  IMAD.U32 R22, RZ, RZ, UR17 ;  /* 0x00000011ff167e24 */ /* 0x001fe2000f8e00ff */
[----:B------:R-:W-:Y:S01]  /*34d0*/  MOV R17, UR17 ;  /* 0x0000001100117c02 */ /* 0x000fe20008000f00 */
[----:B------:R-:W-:Y:S01]  /*34e0*/  IMAD.U32 R16, RZ, RZ, UR17 ;  /* 0x00000011ff107e24 */ /* 0x000fe2000f8e00ff */
[----:B------:R-:W-:Y:S01]  /*34f0*/  MOV R28, UR17 ;  /* 0x00000011001c7c02 */ /* 0x000fe20008000f00 */
[----:B------:R-:W-:Y:S01]  /*3500*/  IMAD.U32 R26, RZ, RZ, UR17 ;  /* 0x00000011ff1a7e24 */ /* 0x000fe2000f8e00ff */
[----:B------:R-:W-:Y:S01]  /*3510*/  MOV R18, UR17 ;  /* 0x0000001100127c02 */ /* 0x000fe20008000f00 */
[----:B------:R-:W-:Y:S01]  /*3520*/  IMAD R33, R16, 0x8, R33 ;  /* 0x0000000810217824 */ /* 0x000fe200078e0221 */
[----:B------:R-:W-:Y:S01]  /*3530*/  LEA R10, R28, R10, 0x3 ;  /* 0x0000000a1c0a7211 */ /* 0x000fe200078e18ff */
[----:B------:R-:W-:Y:S01]  /*3540*/  IMAD R29, R26, 0x8, R29 ;  /* 0x000000081a1d7824 */ /* 0x000fe200078e021d */
[----:B------:R-:W-:Y:S01]  /*3550*/  LEA R37, R22, R37, 0x3 ;  /* 0x0000002516257211 */ /* 0x000fe200078e18ff */
[----:B------:R-:W-:Y:S01]  /*3560*/  IMAD R35, R16, 0x8, R35 ;  /* 0x0000000810237824 */ /* 0x000fe200078e0223 */
[C---:B------:R-:W-:Y:S01]  /*3570*/  LEA R31, R18.reuse, R31, 0x3 ;  /* 0x0000001f121f7211 */ /* 0x040fe200078e18ff */
[----:B------:R-:W-:Y:S01]  /*3580*/  IMAD R12, R17, 0x8, R12 ;  /* 0x00000008110c7824 */ /* 0x000fe200078e020c */
[----:B------:R-:W-:-:S02]  /*3590*/  LEA R13, R18, R13, 0x3 ;  /* 0x0000000d120d7211 */ /* 0x000fc400078e18ff */
[----:B------:R-:W-:Y:S01]  /*35a0*/  IADD3 R11, PT, PT, R11, 0x8, RZ ;  /* 0x000000080b0b7810 */ /* 0x000fe20007ffe0ff */
[----:B------:R-:W-:Y:S01]  /*35b0*/  UIADD3 UR16, UPT, UPT, UR16, 0x8, URZ ;  /* 0x0000000810107890 */ /* 0x000fe2000fffe0ff */
[----:B-1----:R-:W-:Y:S11]  /*35c0*/  BRA.U UP0, `(.L_x_33) ;  /* 0xfffffff900087547 */ /* 0x002ff6000b83ffff */
[----:B------:R-:W-:-:S05]  /*35d0*/  UMOV UR5, UR8 ;  /* 0x0000000800057c82 */ /* 0x000fca0008000000 */
.L_x_32:
[----:B------:R-:W-:-:S09]  /*35e0*/  UISETP.NE.AND UP0, UPT, UR20, URZ, UPT ;  /* 0x000000ff1400728c */ /* 0x000fd2000bf05270 */
[----:B------:R-:W-:Y:S05]  /*35f0*/  BRA.U !UP0, `(.L_x_34) ;  /* 0x0000000908007547 */ /* 0x000fea000b800000 */
[----:B------:R-:W-:Y:S02]  /*3600*/  UIADD3 UR10, UPT, UPT, UR20, -0x1, URZ ;  /* 0xffffffff140a7890 */ /* 0x000fe4000fffe0ff */
[----:B------:R-:W-:Y:S02]  /*3610*/  UISETP.NE.AND UP1, UPT, UR21, URZ, UPT ;  /* 0x000000ff1500728c */ /* 0x000fe4000bf25270 */
[----:B------:R-:W-:-:S09]  /*3620*/  UISETP.GE.U32.AND UP0, UPT, UR10, 0x3, UPT ;  /* 0x000000030a00788c */ /* 0x000fd2000bf06070 */
[----:B------:R-:W-:Y:S05]  /*3630*/  BRA.U !UP0, `(.L_x_35) ;  /* 0x0000000508007547 */ /* 0x000fea000b800000 */
[----:B------:R-:W0:Y:S01]  /*3640*/  LDC.64 R10, c[0x0][0x390] ;  /* 0x0000e400ff0a7b82 */ /* 0x000e220000000a00 */
[----:B------:R-:W1:Y:S01]  /*3650*/  LDCU.128 UR12, c[0x0][0x380] ;  /* 0x00007000ff0c77ac */ /* 0x000e620008000c00 */
[----:B------:R-:W-:Y:S01]  /*3660*/  MOV R16, UR5 ;  /* 0x0000000500107c02 */ /* 0x000fe20008000f00 */
[----:B------:R-:W-:Y:S02]  /*3670*/  IMAD.U32 R12, RZ, RZ, UR6 ;  /* 0x00000006ff0c7e24 */ /* 0x000fe4000f8e00ff */
[----:B------:R-:W-:Y:S02]  /*3680*/  IMAD.MOV.U32 R23, RZ, RZ, 0x8 ;  /* 0x00000008ff177424 */ /* 0x000fe400078e00ff */
[----:B------:R-:W-:Y:S02]  /*3690*/  IMAD R12, R9, R12, UR5 ;  /* 0x00000005090c7e24 */ /* 0x000fe4000f8e020c */
[----:B------:R-:W-:Y:S02]  /*36a0*/  IMAD R13, R16, UR17, R3 ;  /* 0x00000011100d7c24 */ /* 0x000fe4000f8e0203 */
[----:B------:R-:W2:Y:S01]  /*36b0*/  LDG.E.64 R16, desc[UR18][R14.64] ;  /* 0x000000120e107981 */ /* 0x000ea2000c1e1b00 */
[----:B-1----:R-:W-:-:S04]  /*36c0*/  IMAD.WIDE.U32 R22, R12, R23, UR14 ;  /* 0x0000000e0c167e25 */ /* 0x002fc8000f8e0017 */
[C---:B0-----:R-:W-:Y:S02]  /*36d0*/  IMAD.WIDE.U32 R24, R13.reuse, 0x8, R10 ;  /* 0x000000080d187825 */ /* 0x041fe400078e000a */
[----:B------:R-:W3:Y:S04]  /*36e0*/  LDG.E.64 R22, desc[UR18][R22.64] ;  /* 0x0000001216167981 */ /* 0x000ee8000c1e1b00 */
[----:B------:R-:W3:Y:S01]  /*36f0*/  LDG.E.64 R24, desc[UR18][R24.64] ;  /* 0x0000001218187981 */ /* 0x000ee2000c1e1b00 */
[----:B------:R-:W-:Y:S01]  /*3700*/  UIMAD UR16, UR4, UR6, UR5 ;  /* 0x00000006041072a4 */ /* 0x000fe2000f8e0205 */
[----:B------:R-:W-:Y:S01]  /*3710*/  MOV R27, 0x8 ;  /* 0x00000008001b7802 */ /* 0x000fe20000000f00 */
[----:B------:R-:W-:Y:S01]  /*3720*/  VIADD R26, R12, 0x1 ;  /* 0x000000010c1a7836 */ /* 0x000fe20000000000 */
[----:B------:R-:W-:Y:S01]  /*3730*/  IADD3 R13, PT, PT, R13, UR17, RZ ;  /* 0x000000110d0d7c10 */ /* 0x000fe2000fffe0ff */
[----:B------:R-:W-:-:S02]  /*3740*/  UIMAD.WIDE.U32 UR10, UR16, 0x8, UR12 ;  /* 0x00000008100a78a5 */ /* 0x000fc4000f8e000c */
[----:B------:R-:W-:-:S04]  /*3750*/  IMAD.WIDE.U32 R26, R26, R27, UR14 ;  /* 0x0000000e1a1a7e25 */ /* 0x000fc8000f8e001b */
[----:B------:R-:W-:Y:S01]  /*3760*/  IMAD.U32 R20, RZ, RZ, UR10 ;  /* 0x0000000aff147e24 */ /* 0x000fe2000f8e00ff */
[----:B------:R-:W-:Y:S01]  /*3770*/  MOV R21, UR11 ;  /* 0x0000000b00157c02 */ /* 0x000fe20008000f00 */
[----:B---3--:R-:W-:Y:S01]  /*3780*/  DMUL R18, R22, R24 ;  /* 0x0000001816127228 */ /* 0x008fe20000000000 */
[----:B------:R-:W-:-:S07]  /*3790*/  IMAD.WIDE.U32 R24, R13, 0x8, R10 ;  /* 0x000000080d187825 */ /* 0x000fce00078e000a */
[----:B--2---:R-:W-:-:S07]  /*37a0*/  DMUL R18, R18, R16 ;  /* 0x0000001012127228 */ /* 0x004fce0000000000 */
[----:B------:R0:W-:Y:S04]  /*37b0*/  REDG.E.ADD.F64.RN.STRONG.SM desc[UR18][R20.64], R18 ;  /* 0x00000012140079a6 */ /* 0x0001e8000c12bf12 */
[----:B------:R-:W2:Y:S04]  /*37c0*/  LDG.E.64 R26, desc[UR18][R26.64] ;  /* 0x000000121a1a7981 */ /* 0x000ea8000c1e1b00 */
[----:B------:R-:W2:Y:S04]  /*37d0*/  LDG.E.64 R24, desc[UR18][R24.64] ;  /* 0x0000001218187981 */ /* 0x000ea8000c1e1b00 */
[----:B------:R-:W3:Y:S01]  /*37e0*/  LDG.E.64 R16, desc[UR18][R14.64] ;  /* 0x000000120e107981 */ /* 0x000ee2000c1e1b00 */
[----:B------:R-:W-:Y:S01]  /*37f0*/  UIADD3 UR10, UPT, UPT, UR16, 0x1, URZ ;  /* 0x00000001100a7890 */ /* 0x000fe2000fffe0ff */
[----:B------:R-:W-:Y:S01]  /*3800*/  IADD3 R28, PT, PT, R12, 0x2, RZ ;  /* 0x000000020c1c7810 */ /* 0x000fe20007ffe0ff */
[----:B------:R-:W-:-:S02]  /*3810*/  IMAD.MOV.U32 R29, RZ, RZ, 0x8 ;  /* 0x00000008ff1d7424 */ /* 0x000fc400078e00ff */
[----:B------:R-:W-:Y:S01]  /*3820*/  UIMAD.WIDE.U32 UR10, UR10, 0x8, UR12 ;  /* 0x000000080a0a78a5 */ /* 0x000fe2000f8e000c */
[----:B------:R-:W-:Y:S02]  /*3830*/  VIADD R13, R13, UR17 ;  /* 0x000000110d0d7c36 */ /* 0x000fe40008000000 */
[----:B0-----:R-:W-:-:S03]  /*3840*/  IMAD.WIDE.U32 R20, R28, R29, UR14 ;  /* 0x0000000e1c147e25 */ /* 0x001fc6000f8e001d */
[----:B------:R-:W-:Y:S01]  /*3850*/  MOV R18, UR10 ;  /* 0x0000000a00127c02 */ /* 0x000fe20008000f00 */
[----:B------:R-:W-:Y:S01]  /*3860*/  IMAD.U32 R19, RZ, RZ, UR11 ;  /* 0x0000000bff137e24 */ /* 0x000fe2000f8e00ff */
[----:B--2---:R-:W-:Y:S01]  /*3870*/  DMUL R22, R26, R24 ;  /* 0x000000181a167228 */ /* 0x004fe20000000000 */
[----:B------:R-:W-:-:S07]  /*3880*/  IMAD.WIDE.U32 R24, R13, 0x8, R10 ;  /* 0x000000080d187825 */ /* 0x000fce00078e000a */
[----:B---3--:R-:W-:-:S07]  /*3890*/  DMUL R22, R22, R16 ;  /* 0x0000001016167228 */ /* 0x008fce0000000000 */
[----:B------:R0:W-:Y:S04]  /*38a0*/  REDG.E.ADD.F64.RN.STRONG.SM desc[UR18][R18.64], R22 ;  /* 0x00000016120079a6 */ /* 0x0001e8000c12bf12 */
[----:B------:R-:W2:Y:S04]  /*38b0*/  LDG.E.64 R20, desc[UR18][R20.64] ;  /* 0x0000001214147981 */ /* 0x000ea8000c1e1b00 */
[----:B------:R-:W2:Y:S04]  /*38c0*/  LDG.E.64 R24, desc[UR18][R24.64] ;  /* 0x0000001218187981 */ /* 0x000ea8000c1e1b00 */
[----:B------:R-:W3:Y:S01]  /*38d0*/  LDG.E.64 R16, desc[UR18][R14.64] ;  /* 0x000000120e107981 */ /* 0x000ee2000c1e1b00 */
[----:B------:R-:W-:Y:S01]  /*38e0*/  UIADD3 UR10, UPT, UPT, UR16, 0x2, URZ ;  /* 0x00000002100a7890 */ /* 0x000fe2000fffe0ff */
[----:B------:R-:W-:Y:S01]  /*38f0*/  IADD3 R13, PT, PT, R13, UR17, RZ ;  /* 0x000000110d0d7c10 */ /* 0x000fe2000fffe0ff */
[----:B------:R-:W-:-:S02]  /*3900*/  VIADD R28, R12, 0x3 ;  /* 0x000000030c1c7836 */ /* 0x000fc40000000000 */
[----:B------:R-:W-:Y:S02]  /*3910*/  UIMAD.WIDE.U32 UR10, UR10, 0x8, UR12 ;  /* 0x000000080a0a78a5 */ /* 0x000fe4000f8e000c */
[----:B------:R-:W-:-:S04]  /*3920*/  IMAD.WIDE.U32 R12, R13, 0x8, R10 ;  /* 0x000000080d0c7825 */ /* 0x000fc800078e000a */
[----:B0-----:R-:W-:Y:S01]  /*3930*/  MOV R22, UR10 ;  /* 0x0000000a00167c02 */ /* 0x001fe20008000f00 */
[----:B------:R-:W-:Y:S02]  /*3940*/  IMAD.U32 R23, RZ, RZ, UR11 ;  /* 0x0000000bff177e24 */ /* 0x000fe4000f8e00ff */
[----:B------:R-:W-:Y:S01]  /*3950*/  IMAD.WIDE.U32 R10, R28, R29, UR14 ;  /* 0x0000000e1c0a7e25 */ /* 0x000fe2000f8e001d */
[----:B--2---:R-:W-:-:S08]  /*3960*/  DMUL R26, R20, R24 ;  /* 0x00000018141a7228 */ /* 0x004fd00000000000 */
[----:B---3--:R-:W-:-:S07]  /*3970*/  DMUL R16, R26, R16 ;  /* 0x000000101a107228 */ /* 0x008fce0000000000 */
        /* <DEDUP_REMOVED lines=11> */
[----:B------:R-:W-:-:S12]  /*3a30*/  UIADD3 UR5, UPT, UPT, UR5, 0x4, URZ ;  /* 0x0000000405057890 */ /* 0x000fd8000fffe0ff */
.L_x_35:
[----:B------:R-:W-:Y:S05]  /*3a40*/  BRA.U !UP1, `(.L_x_34) ;  /* 0x0000000109ec7547 */ /* 0x000fea000b800000 */
[----:B------:R-:W-:Y:S02]  /*3a50*/  UISETP.NE.AND UP0, UPT, UR21, 0x1, UPT ;  /* 0x000000011500788c */ /* 0x000fe4000bf05270 */
[----:B------:R-:W-:-:S07]  /*3a60*/  ULOP3.LUT UP1, URZ, UR6, 0x1, URZ, 0xc0, !UPT ;  /* 0x0000000106ff7892 */ /* 0x000fce000f82c0ff */
[----:B------:R-:W-:Y:S05]  /*3a70*/  BRA.U !UP0, `(.L_x_36) ;  /* 0x00000001088c7547 */ /* 0x000fea000b800000 */
[----:B------:R-:W1:Y:S01]  /*3a80*/  LDC.64 R10, c[0x0][0x390] ;  /* 0x0000e400ff0a7b82 */ /* 0x000e620000000a00 */
[----:B------:R-:W2:Y:S01]  /*3a90*/  LDCU.128 UR12, c[0x0][0x380] ;  /* 0x00007000ff0c77ac */ /* 0x000ea20008000c00 */
[----:B0-----:R-:W-:Y:S01]  /*3aa0*/  MOV R22, UR6 ;  /* 0x0000000600167c02 */ /* 0x001fe20008000f00 */
[----:B------:R-:W-:Y:S01]  /*3ab0*/  IMAD.U32 R12, RZ, RZ, UR5 ;  /* 0x00000005ff0c7e24 */ /* 0x000fe2000f8e00ff */
[----:B------:R-:W-:-:S03]  /*3ac0*/  MOV R21, 0x8 ;  /* 0x0000000800157802 */ /* 0x000fc60000000f00 */
[----:B------:R-:W-:Y:S02]  /*3ad0*/  IMAD R23, R12, UR17, R3 ;  /* 0x000000110c177c24 */ /* 0x000fe4000f8e0203 */
[----:B------:R-:W-:Y:S01]  /*3ae0*/  IMAD R22, R9, R22, UR5 ;  /* 0x0000000509167e24 */ /* 0x000fe2000f8e0216 */
[----:B------:R-:W3:Y:S03]  /*3af0*/  LDG.E.64 R12, desc[UR18][R14.64] ;  /* 0x000000120e0c7981 */ /* 0x000ee6000c1e1b00 */
[----:B--2---:R-:W-:-:S04]  /*3b00*/  IMAD.WIDE.U32 R20, R22, R21, UR14 ;  /* 0x0000000e16147e25 */ /* 0x004fc8000f8e0015 */
[C---:B-1----:R-:W-:Y:S01]  /*3b10*/  IMAD.WIDE.U32 R18, R23.reuse, 0x8, R10 ;  /* 0x0000000817127825 */ /* 0x042fe200078e000a */
[----:B------:R0:W2:Y:S05]  /*3b20*/  LDG.E.64 R16, desc[UR18][R20.64] ;  /* 0x0000001214107981 */ /* 0x0000aa000c1e1b00 */
[----:B------:R-:W2:Y:S01]  /*3b30*/  LDG.E.64 R18, desc[UR18][R18.64] ;  /* 0x0000001212127981 */ /* 0x000ea2000c1e1b00 */
[----:B------:R-:W-:Y:S01]  /*3b40*/  UIMAD UR10, UR4, UR6, UR5 ;  /* 0x00000006040a72a4 */ /* 0x000fe2000f8e0205 */
[----:B------:R-:W-:-:S03]  /*3b50*/  IADD3 R25, PT, PT, R23, UR17, RZ ;  /* 0x0000001117197c10 */ /* 0x000fc6000fffe0ff */
[----:B------:R-:W-:Y:S01]  /*3b60*/  UIMAD.WIDE.U32 UR22, UR10, 0x8, UR12 ;  /* 0x000000080a1678a5 */ /* 0x000fe2000f8e000c */
[----:B------:R-:W-:Y:S02]  /*3b70*/  IMAD.MOV.U32 R27, RZ, RZ, 0x8 ;  /* 0x00000008ff1b7424 */ /* 0x000fe400078e00ff */
[----:B------:R-:W-:-:S03]  /*3b80*/  VIADD R24, R22, 0x1 ;  /* 0x0000000116187836 */ /* 0x000fc60000000000 */
[----:B------:R-:W-:Y:S01]  /*3b90*/  MOV R22, UR22 ;  /* 0x0000001600167c02 */ /* 0x000fe20008000f00 */
[----:B------:R-:W-:Y:S02]  /*3ba0*/  IMAD.U32 R23, RZ, RZ, UR23 ;  /* 0x00000017ff177e24 */ /* 0x000fe4000f8e00ff */
[----:B0-----:R-:W-:Y:S01]  /*3bb0*/  IMAD.WIDE.U32 R20, R24, R27, UR14 ;  /* 0x0000000e18147e25 */ /* 0x001fe2000f8e001b */
[----:B--2---:R-:W-:-:S08]  /*3bc0*/  DMUL R16, R16, R18 ;  /* 0x0000001210107228 */ /* 0x004fd00000000000 */
[----:B---3--:R-:W-:Y:S01]  /*3bd0*/  DMUL R12, R16, R12 ;  /* 0x0000000c100c7228 */ /* 0x008fe20000000000 */
[----:B------:R-:W-:-:S06]  /*3be0*/  IMAD.WIDE.U32 R16, R25, 0x8, R10 ;  /* 0x0000000819107825 */ /* 0x000fcc00078e000a */
        /* <DEDUP_REMOVED lines=12> */
.L_x_36:
[----:B------:R-:W-:Y:S05]  /*3cb0*/  BRA.U !UP1, `(.L_x_34) ;  /* 0x0000000109507547 */ /* 0x000fea000b800000 */
[----:B-1----:R-:W1:Y:S01]  /*3cc0*/  LDC.64 R12, c[0x0][0x390] ;  /* 0x0000e400ff0c7b82 */ /* 0x002e620000000a00 */
[----:B------:R-:W2:Y:S01]  /*3cd0*/  LDCU.128 UR12, c[0x0][0x380] ;  /* 0x00007000ff0c77ac */ /* 0x000ea20008000c00 */
[----:B0-----:R-:W-:Y:S01]  /*3ce0*/  MOV R16, UR6 ;  /* 0x0000000600107c02 */ /* 0x001fe20008000f00 */
[----:B------:R-:W-:Y:S01]  /*3cf0*/  IMAD.U32 R18, RZ, RZ, UR17 ;  /* 0x00000011ff127e24 */ /* 0x000fe2000f8e00ff */
[----:B------:R-:W3:Y:S03]  /*3d00*/  LDG.E.64 R14, desc[UR18][R14.64] ;  /* 0x000000120e0e7981 */ /* 0x000ee6000c1e1b00 */
[----:B------:R-:W-:Y:S02]  /*3d10*/  IMAD R9, R9, R16, UR5 ;  /* 0x0000000509097e24 */ /* 0x000fe4000f8e0210 */
[----:B------:R-:W-:Y:S01]  /*3d20*/  IMAD R17, R18, UR5, R3 ;  /* 0x0000000512117c24 */ /* 0x000fe2000f8e0203 */
[----:B--2---:R-:W-:Y:S01]  /*3d30*/  MOV R10, UR14 ;  /* 0x0000000e000a7c02 */ /* 0x004fe20008000f00 */
[----:B------:R-:W-:-:S04]  /*3d40*/  IMAD.U32 R11, RZ, RZ, UR15 ;  /* 0x0000000fff0b7e24 */ /* 0x000fc8000f8e00ff */
[----:B------:R-:W-:-:S04]  /*3d50*/  IMAD.WIDE.U32 R10, R9, 0x8, R10 ;  /* 0x00000008090a7825 */ /* 0x000fc800078e000a */
[----:B-1----:R-:W-:Y:S02]  /*3d60*/  IMAD.WIDE.U32 R12, R17, 0x8, R12 ;  /* 0x00000008110c7825 */ /* 0x002fe400078e000c */
[----:B------:R-:W2:Y:S04]  /*3d70*/  LDG.E.64 R10, desc[UR18][R10.64] ;  /* 0x000000120a0a7981 */ /* 0x000ea8000c1e1b00 */
[----:B------:R-:W2:Y:S01]  /*3d80*/  LDG.E.64 R12, desc[UR18][R12.64] ;  /* 0x000000120c0c7981 */ /* 0x000ea2000c1e1b00 */
[----:B------:R-:W-:-:S04]  /*3d90*/  UIMAD UR10, UR4, UR6, UR5 ;  /* 0x00000006040a72a4 */ /* 0x000fc8000f8e0205 */
[----:B------:R-:W-:-:S06]  /*3da0*/  UIMAD.WIDE.U32 UR10, UR10, 0x8, UR12 ;  /* 0x000000080a0a78a5 */ /* 0x000fcc000f8e000c */
[----:B------:R-:W-:Y:S01]  /*3db0*/  MOV R18, UR10 ;  /* 0x0000000a00127c02 */ /* 0x000fe20008000f00 */
[----:B------:R-:W-:Y:S01]  /*3dc0*/  IMAD.U32 R19, RZ, RZ, UR11 ;  /* 0x0000000bff137e24 */ /* 0x000fe2000f8e00ff */
[----:B--2---:R-:W-:-:S08]  /*3dd0*/  DMUL R16, R10, R12 ;  /* 0x0000000c0a107228 */ /* 0x004fd00000000000 */
[----:B---3--:R-:W-:-:S07]  /*3de0*/  DMUL R16, R16, R14 ;  /* 0x0000000e10107228 */ /* 0x008fce0000000000 */
[----:B------:R2:W-:Y:S04]  /*3df0*/  REDG.E.ADD.F64.RN.STRONG.SM desc[UR18][R18.64], R16 ;  /* 0x00000010120079a6 */ /* 0x0005e8000c12bf12 */
.L_x_34:
[----:B------:R-:W-:-:S04]  /*3e00*/  UIADD3 UR4, UPT, UPT, UR4, 0x1, URZ ;  /* 0x0000000104047890 */ /* 0x000fc8000fffe0ff */
[----:B------:R-:W-:-:S09]  /*3e10*/  UISETP.NE.AND UP0, UPT, UR4, UR7, UPT ;  /* 0x000000070400728c */ /* 0x000fd2000bf05270 */
[----:B------:R-:W-:Y:S05]  /*3e20*/  BRA.U UP0, `(.L_x_37) ;  /* 0xffffffed00907547 */ /* 0x000fea000b83ffff */
[----:B------:R-:W-:Y:S05]  /*3e30*/  EXIT ;  /* 0x000000000000794d */ /* 0x000fea0003800000 */
        .weak           $__internal_0_$__cuda_sm20_dblrcp_rn_slowpath_v3
        .type           $__internal_0_$__cuda_sm20_dblrcp_rn_slowpath_v3,@function
        .size           $__internal_0_$__cuda_sm20_dblrcp_rn_slowpath_v3,($__internal_1_$__cuda_sm20_dsqrt_rn_f64_mediumpath_v1 - $__internal_0_$__cuda_sm20_dblrcp_rn_slowpath_v3)
$__internal_0_$__cuda_sm20_dblrcp_rn_slowpath_v3:
[----:B------:R-:W-:Y:S01]  /*3e40*/  DSETP.GTU.AND P0, PT, |R4|, +INF , PT ;  /* 0x7ff000000400742a */ /* 0x000fe20003f0c200 */
[----:B------:R-:W-:-:S13]  /*3e50*/  BSSY.RECONVERGENT B1, `(.L_x_38) ;  /* 0x0000022000017945 */ /* 0x000fda0003800200 */
[----:B------:R-:W-:Y:S05]  /*3e60*/  @P0 BRA `(.L_x_39) ;  /* 0x0000000000780947 */ /* 0x000fea0003800000 */
[----:B------:R-:W-:-:S04]  /*3e70*/  LOP3.LUT R9, R5, 0x7fffffff, RZ, 0xc0, !PT ;  /* 0x7fffffff05097812 */ /* 0x000fc800078ec0ff */
[----:B------:R-:W-:-:S04]  /*3e80*/  IADD3 R6, PT, PT, R9, -0x1, RZ ;  /* 0xffffffff09067810 */ /* 0x000fc80007ffe0ff */
[----:B------:R-:W-:-:S13]  /*3e90*/  ISETP.GE.U32.AND P0, PT, R6, 0x7fefffff, PT ;  /* 0x7fefffff0600780c */ /* 0x000fda0003f06070 */
[----:B------:R-:W-:Y:S01]  /*3ea0*/  @P0 LOP3.LUT R7, R5, 0x7ff00000, RZ, 0x3c, !PT ;  /* 0x7ff0000005070812 */ /* 0x000fe200078e3cff */
[----:B------:R-:W-:Y:S01]  /*3eb0*/  @P0 IMAD.MOV.U32 R6, RZ, RZ, RZ ;  /* 0x000000ffff060224 */ /* 0x000fe200078e00ff */
[----:B------:R-:W-:Y:S06]  /*3ec0*/  @P0 BRA `(.L_x_40) ;  /* 0x0000000000680947 */ /* 0x000fec0003800000 */
[----:B------:R-:W-:-:S13]  /*3ed0*/  ISETP.GE.U32.AND P0, PT, R9, 0x1000001, PT ;  /* 0x010000010900780c */ /* 0x000fda0003f06070 */
[----:B------:R-:W-:Y:S05]  /*3ee0*/  @!P0 BRA `(.L_x_41) ;  /* 0x0000000000348947 */ /* 0x000fea0003800000 */
[----:B------:R-:W-:Y:S01]  /*3ef0*/  IADD3 R7, PT, PT, R5, -0x3fe00000, RZ ;  /* 0xc020000005077810 */ /* 0x000fe20007ffe0ff */
[----:B------:R-:W-:-:S03]  /*3f00*/  IMAD.MOV.U32 R6, RZ, RZ, R4 ;  /* 0x000000ffff067224 */ /* 0x000fc600078e0004 */
[----:B------:R-:W0:Y:S03]  /*3f10*/  MUFU.RCP64H R9, R7 ;  /* 0x0000000700097308 */ /* 0x000e260000001800 */
[----:B0-----:R-:W-:-:S08]  /*3f20*/  DFMA R16, -R6, R8, 1 ;  /* 0x3ff000000610742b */ /* 0x001fd00000000108 */
[----:B------:R-:W-:-:S08]  /*3f30*/  DFMA R16, R16, R16, R16 ;  /* 0x000000101010722b */ /* 0x000fd00000000010 */
[----:B------:R-:W-:-:S08]  /*3f40*/  DFMA R16, R8, R16, R8 ;  /* 0x000000100810722b */ /* 0x000fd00000000008 */
[----:B------:R-:W-:-:S08]  /*3f50*/  DFMA R8, -R6, R16, 1 ;  /* 0x3ff000000608742b */ /* 0x000fd00000000110 */
[----:B------:R-:W-:-:S08]  /*3f60*/  DFMA R8, R16, R8, R16 ;  /* 0x000000081008722b */ /* 0x000fd00000000010 */
[----:B------:R-:W-:-:S08]  /*3f70*/  DMUL R8, R8, 2.2250738585072013831e-308 ;  /* 0x0010000008087828 */ /* 0x000fd00000000000 */
[----:B------:R-:W-:-:S08]  /*3f80*/  DFMA R4, -R4, R8, 1 ;  /* 0x3ff000000404742b */ /* 0x000fd00000000108 */
[----:B------:R-:W-:-:S08]  /*3f90*/  DFMA R4, R4, R4, R4 ;  /* 0x000000040404722b */ /* 0x000fd00000000004 */
[----:B------:R-:W-:Y:S01]  /*3fa0*/  DFMA R6, R8, R4, R8 ;  /* 0x000000040806722b */ /* 0x000fe20000000008 */
[----:B------:R-:W-:Y:S10]  /*3fb0*/  BRA `(.L_x_40) ;  /* 0x00000000002c7947 */ /* 0x000ff40003800000 */
.L_x_41:
[----:B------:R-:W-:-:S06]  /*3fc0*/  DMUL R4, R4, 8.11296384146066816958e+31 ;  /* 0x4690000004047828 */ /* 0x000fcc0000000000 */
[----:B------:R-:W0:Y:S02]  /*3fd0*/  MUFU.RCP64H R9, R5 ;  /* 0x0000000500097308 */ /* 0x000e240000001800 */
[----:B0-----:R-:W-:-:S08]  /*3fe0*/  DFMA R6, -R4, R8, 1 ;  /* 0x3ff000000406742b */ /* 0x001fd00000000108 */
[----:B------:R-:W-:-:S08]  /*3ff0*/  DFMA R6, R6, R6, R6 ;  /* 0x000000060606722b */ /* 0x000fd00000000006 */
[----:B------:R-:W-:-:S08]  /*4000*/  DFMA R6, R8, R6, R8 ;  /* 0x000000060806722b */ /* 0x000fd00000000008 */
[----:B------:R-:W-:-:S08]  /*4010*/  DFMA R8, -R4, R6, 1 ;  /* 0x3ff000000408742b */ /* 0x000fd00000000106 */
[----:B------:R-:W-:-:S08]  /*4020*/  DFMA R6, R6, R8, R6 ;  /* 0x000000080606722b */ /* 0x000fd00000000006 */
[----:B------:R-:W-:Y:S01]  /*4030*/  DMUL R6, R6, 8.11296384146066816958e+31 ;  /* 0x4690000006067828 */ /* 0x000fe20000000000 */
[----:B------:R-:W-:Y:S10]  /*4040*/  BRA `(.L_x_40) ;  /* 0x0000000000087947 */ /* 0x000ff40003800000 */
.L_x_39:
[----:B------:R-:W-:Y:S02]  /*4050*/  LOP3.LUT R7, R5, 0x80000, RZ, 0xfc, !PT ;  /* 0x0008000005077812 */ /* 0x000fe400078efcff */
[----:B------:R-:W-:-:S07]  /*4060*/  MOV R6, R4 ;  /* 0x0000000400067202 */ /* 0x000fce0000000f00 */
.L_x_40:
[----:B------:R-:W-:Y:S05]  /*4070*/  BSYNC.RECONVERGENT B1 ;  /* 0x0000000000017941 */ /* 0x000fea0003800200 */
.L_x_38:
[----:B------:R-:W-:Y:S02]  /*4080*/  HFMA2 R5, -RZ, RZ, 0, 0 ;  /* 0x00000000ff057431 */ /* 0x000fe400000001ff */
[----:B------:R-:W-:Y:S01]  /*4090*/  IMAD.MOV.U32 R4, RZ, RZ, R2 ;  /* 0x000000ffff047224 */ /* 0x000fe200078e0002 */
[----:B------:R-:W-:Y:S01]  /*40a0*/  MOV R9, R7 ;  /* 0x0000000700097202 */ /* 0x000fe20000000f00 */
[----:B------:R-:W-:Y:S02]  /*40b0*/  IMAD.MOV.U32 R8, RZ, RZ, R6 ;  /* 0x000000ffff087224 */ /* 0x000fe400078e0006 */
[----:B------:R-:W-:Y:S05]  /*40c0*/  RET.REL.NODEC R4 `(_Z21overlap_ab_cgf_kernelPdS_S_S_S_S_iijjddd) ;  /* 0xffffffbc04cc7950 */ /* 0x000fea0003c3ffff */
        .weak           $__internal_1_$__cuda_sm20_dsqrt_rn_f64_mediumpath_v1
        .type           $__internal_1_$__cuda_sm20_dsqrt_rn_f64_mediumpath_v1,@function
        .size           $__internal_1_$__cuda_sm20_dsqrt_rn_f64_mediumpath_v1,(.L_x_48 - $__internal_1_$__cuda_sm20_dsqrt_rn_f64_mediumpath_v1)
$__internal_1_$__cuda_sm20_dsqrt_rn_f64_mediumpath_v1:
[----:B------:R-:W-:Y:S01]  /*40d0*/  ISETP.GE.U32.AND P0, PT, R28, -0x3400000, PT ;  /* 0xfcc000001c00780c */ /* 0x000fe20003f06070 */
[----:B------:R-:W-:Y:S01]  /*40e0*/  BSSY.RECONVERGENT B1, `(.L_x_42) ;  /* 0x0000024000017945 */ /* 0x000fe20003800200 */
[----:B------:R-:W-:-:S11]  /*40f0*/  IMAD.MOV.U32 R28, RZ, RZ, R30 ;  /* 0x000000ffff1c7224 */ /* 0x000fd600078e001e */
[----:B------:R-:W-:Y:S05]  /*4100*/  @!P0 BRA `(.L_x_43) ;  /* 0x0000000000208947 */ /* 0x000fea0003800000 */
[----:B------:R-:W-:-:S10]  /*4110*/  DFMA.RM R6, R8, R6, R4 ;  /* 0x000000060806722b */ /* 0x000fd40000004004 */
[----:B------:R-:W-:-:S04]  /*4120*/  IADD3 R4, P0, PT, R6, 0x1, RZ ;  /* 0x0000000106047810 */ /* 0x000fc80007f1e0ff */
[----:B------:R-:W-:-:S06]  /*4130*/  IADD3.X R5, PT, PT, RZ, R7, RZ, P0, !PT ;  /* 0x00000007ff057210 */ /* 0x000fcc00007fe4ff */
[----:B------:R-:W-:-:S08]  /*4140*/  DFMA.RP R28, -R6, R4, R28 ;  /* 0x00000004061c722b */ /* 0x000fd0000000811c */
[----:B------:R-:W-:-:S06]  /*4150*/  DSETP.GT.AND P0, PT, R28, RZ, PT ;  /* 0x000000ff1c00722a */ /* 0x000fcc0003f04000 */
[----:B------:R-:W-:Y:S02]  /*4160*/  FSEL R4, R4, R6, P0 ;  /* 0x0000000604047208 */ /* 0x000fe40000000000 */
[----:B------:R-:W-:Y:S01]  /*4170*/  FSEL R5, R5, R7, P0 ;  /* 0x0000000705057208 */ /* 0x000fe20000000000 */
[----:B------:R-:W-:Y:S06]  /*4180*/  BRA `(.L_x_44) ;  /* 0x0000000000647947 */ /* 0x000fec0003800000 */
.L_x_43:
[----:B------:R-:W-:-:S14]  /*4190*/  DSETP.NE.AND P0, PT, R28, RZ, PT ;  /* 0x000000ff1c00722a */ /* 0x000fdc0003f05000 */
[----:B------:R-:W-:Y:S05]  /*41a0*/  @!P0 BRA `(.L_x_45) ;  /* 0x0000000000588947 */ /* 0x000fea0003800000 */
[----:B------:R-:W-:-:S13]  /*41b0*/  ISETP.GE.AND P0, PT, R29, RZ, PT ;  /* 0x000000ff1d00720c */ /* 0x000fda0003f06270 */
[----:B------:R-:W-:Y:S01]  /*41c0*/  @!P0 IMAD.MOV.U32 R4, RZ, RZ, 0x0 ;  /* 0x00000000ff048424 */ /* 0x000fe200078e00ff */
[----:B------:R-:W-:Y:S01]  /*41d0*/  @!P0 MOV R5, 0xfff80000 ;  /* 0xfff8000000058802 */ /* 0x000fe20000000f00 */
[----:B------:R-:W-:Y:S06]  /*41e0*/  @!P0 BRA `(.L_x_44) ;  /* 0x00000000004c8947 */ /* 0x000fec0003800000 */
[----:B------:R-:W-:-:S13]  /*41f0*/  ISETP.GT.AND P0, PT, R29, 0x7fefffff, PT ;  /* 0x7fefffff1d00780c */ /* 0x000fda0003f04270 */
[----:B------:R-:W-:Y:S05]  /*4200*/  @P0 BRA `(.L_x_45) ;  /* 0x0000000000400947 */ /* 0x000fea0003800000 */
[----:B------:R-:W-:Y:S01]  /*4210*/  DMUL R28, R28, 8.11296384146066816958e+31 ;  /* 0x469000001c1c7828 */ /* 0x000fe20000000000 */
[----:B------:R-:W-:Y:S01]  /*4220*/  IMAD.MOV.U32 R8, RZ, RZ, RZ ;  /* 0x000000ffff087224 */ /* 0x000fe200078e00ff */
[----:B------:R-:W-:Y:S01]  /*4230*/  MOV R4, 0x0 ;  /* 0x0000000000047802 */ /* 0x000fe20000000f00 */
[----:B------:R-:W-:-:S03]  /*4240*/  IMAD.MOV.U32 R5, RZ, RZ, 0x3fd80000 ;  /* 0x3fd80000ff057424 */ /* 0x000fc600078e00ff */
[----:B------:R-:W0:Y:S02]  /*4250*/  MUFU.RSQ64H R9, R29 ;  /* 0x0000001d00097308 */ /* 0x000e240000001c00 */
[----:B0-----:R-:W-:-:S08]  /*4260*/  DMUL R6, R8, R8 ;  /* 0x0000000808067228 */ /* 0x001fd00000000000 */
[----:B------:R-:W-:-:S08]  /*4270*/  DFMA R6, R28, -R6, 1 ;  /* 0x3ff000001c06742b */ /* 0x000fd00000000806 */
[----:B------:R-:W-:Y:S02]  /*4280*/  DFMA R4, R6, R4, 0.5 ;  /* 0x3fe000000604742b */ /* 0x000fe40000000004 */
[----:B------:R-:W-:-:S08]  /*4290*/  DMUL R6, R8, R6 ;  /* 0x0000000608067228 */ /* 0x000fd00000000000 */
[----:B------:R-:W-:-:S08]  /*42a0*/  DFMA R6, R4, R6, R8 ;  /* 0x000000060406722b */ /* 0x000fd00000000008 */
[----:B------:R-:W-:Y:S02]  /*42b0*/  DMUL R4, R28, R6 ;  /* 0x000000061c047228 */ /* 0x000fe40000000000 */
[----:B------:R-:W-:-:S06]  /*42c0*/  IADD3 R7, PT, PT, R7, -0x100000, RZ ;  /* 0xfff0000007077810 */ /* 0x000fcc0007ffe0ff */
[----:B------:R-:W-:-:S08]  /*42d0*/  DFMA R8, R4, -R4, R28 ;  /* 0x800000040408722b */ /* 0x000fd0000000001c */
[----:B------:R-:W-:-:S10]  /*42e0*/  DFMA R4, R6, R8, R4 ;  /* 0x000000080604722b */ /* 0x000fd40000000004 */
[----:B------:R-:W-:Y:S01]  /*42f0*/  VIADD R5, R5, 0xfcb00000 ;  /* 0xfcb0000005057836 */ /* 0x000fe20000000000 */
[----:B------:R-:W-:Y:S06]  /*4300*/  BRA `(.L_x_44) ;  /* 0x0000000000047947 */ /* 0x000fec0003800000 */
.L_x_45:
[----:B------:R-:W-:-:S11]  /*4310*/  DADD R4, R28, R28 ;  /* 0x000000001c047229 */ /* 0x000fd6000000001c */
.L_x_44:
[----:B------:R-:W-:Y:S05]  /*4320*/  BSYNC.RECONVERGENT B1 ;  /* 0x0000000000017941 */ /* 0x000fea0003800200 */
.L_x_42:
[----:B------:R-:W-:Y:S01]  /*4330*/  MOV R6, R2 ;  /* 0x0000000200067202 */ /* 0x000fe20000000f00 */
[----:B------:R-:W-:-:S04]  /*4340*/  IMAD.MOV.U32 R7, RZ, RZ, 0x0 ;  /* 0x00000000ff077424 */ /* 0x000fc800078e00ff */
[----:B------:R-:W-:Y:S05]  /*4350*/  RET.REL.NODEC R6 `(_Z21overlap_ab_cgf_kernelPdS_S_S_S_S_iijjddd) ;  /* 0xffffffbc06287950 */ /* 0x000fea0003c3ffff */
.L_x_46:
[----:B------:R-:W-:-:S00]  /*4360*/  BRA `(.L_x_46) ;  /* 0xfffffffc00fc7947 */ /* 0x000fc0000383ffff */
[----:B------:R-:W-:-:S00]  /*4370*/  NOP ;  /* 0x0000000000007918 */ /* 0x000fc00000000000 */
        /* <DEDUP_REMOVED lines=8> */
.L_x_48:


//--------------------- .nv.shared.reserved.0     --------------------------
	.section	.nv.shared.reserved.0,"aw",@nobits
	.weak		__nv_reservedSMEM_offset_0_alias
	.size		__nv_reservedSMEM_offset_0_alias, 0, 64
	.other		__nv_reservedSMEM_offset_0_alias,@"STO_CUDA_RESERVED_SHARED STV_DEFAULT"
__nv_reservedSMEM_offset_0_alias:
	.zero		0
	.zero		64


//--------------------- .nv.constant0._Z21overlap_ab_cgf_kernelPdS_S_S_S_S_iijjddd --------------------------
	.section	.nv.constant0._Z21overlap_ab_cgf_kernelPdS_S_S_S_S_iijjddd,"a",@progbits
	.sectionflags	@""
	.align	4
.nv.constant0._Z21overlap_ab_cgf_kernelPdS_S_S_S_S_iijjddd:
	.zero		984


//--------------------- SYMBOLS --------------------------

	.type		.nv.reservedSmem.offset0,@object
	.size		.nv.reservedSmem.offset0,0x4
